	.target	sm_100a

	.elftype	@"ET_EXEC"


//--------------------- .note.nv.tkinfo           --------------------------
	.section	.note.nv.tkinfo,"",@"SHT_NOTE"
	.sectionflags	@"SHF_NOTE_NV_TKINFO"
	.tkinfo
        /*0018*/ 	.word	0x00000002
        /*0030*/ 	.string	""
        /*0030*/ 	.string	"ptxas"
        /*0030*/ 	.string	"Cuda compilation tools, release 13.0, V13.0.88"
        /*0030*/ 	.string	"Build cuda_13.0.r13.0/compiler.36424714_0"
        /*0030*/ 	.string	"-arch sm_100a -m 64 "



//--------------------- .note.nv.cuinfo           --------------------------
	.section	.note.nv.cuinfo,"",@"SHT_NOTE"
	.sectionflags	@"SHF_NOTE_NV_CUINFO"
        /*0018*/ 	.short	0x0002
        /*001a*/ 	.short	0x0064
        /*001c*/ 	.short	0x0082
	.zero		2


//--------------------- .nv.info                  --------------------------
	.section	.nv.info,"",@"SHT_CUDA_INFO"
	.align	4


	//----- nvinfo : EIATTR_REGCOUNT
	.align		4
        /*0000*/ 	.byte	0x04, 0x2f
        /*0002*/ 	.short	(.L_19 - .L_18)
	.align		4
.L_18:
        /*0004*/ 	.word	index@(_ZN7cutlass13device_kernelINS_4gemm6kernel13GemmUniversalIN4cute5tupleIJiiiiEEENS1_10collective13CollectiveMmaINS1_35MainloopSm100TmaUmmaWarpSpecializedILi8ELi2ELi4ENS5_IJNS4_1CILi1EEESB_SB_EEEEENS5_IJNSA_ILi128EEENSA_ILi64EEESE_EEEaNS5_IJlSB_lEEEaSH_NS4_8TiledMMAINS4_8MMA_AtomIJNS4_15SM100_MMA_S8_SSIaaiLi128ELi64ELNS4_4UMMA5MajorE0ELSM_0ELNSL_8SaturateE0EEEEEENS4_6LayoutISC_NS5_IJNSA_ILi0EEESR_SR_EEEEENS5_IJNS4_10UnderscoreESU_SU_EEEEENS4_13SM90_TMA_LOADENS4_14ComposedLayoutINS4_7SwizzleILi3ELi4ELi3EEENS4_18smem_ptr_flag_bitsILi8EEENSQ_INS5_IJNSA_ILi8EEESE_EEENS5_IJSE_SB_EEEEEEEvNS4_8identityESX_S17_vS18_EENS_8epilogue10collective18CollectiveEpilogueINS1A_23Sm100TmaWarpSpecializedILi1ELi1ELi64ELb0ELb0EEEJSG_NS5_IJNSQ_ISE_SB_EENSQ_ISF_SB_EEEEEaSH_aSH_NS1A_6fusion15FusionCallbacksIS1E_NS1I_17LinearCombinationIaiaiLNS_15FloatRoundStyleE2EEESG_S1H_JEEENS4_5SM1004TMEM4LOAD26SM100_TMEM_LOAD_32dp32b64xESX_NSY_INSZ_ILi2ELi4ELi3EEES12_NSQ_INS5_IJS13_SF_EEENS5_IJSF_SB_EEEEEEENS4_39AutoVectorizingCopyWithAssumedAlignmentILi128EEENS4_14SM90_TMA_STOREES1W_S1Y_S1Y_EEEvvEEEEvNT_6ParamsE)
        /*0008*/ 	.word	0x000000c6


	//----- nvinfo : EIATTR_FRAME_SIZE
	.align		4
.L_19:
        /*000c*/ 	.byte	0x04, 0x11
        /*000e*/ 	.short	(.L_21 - .L_20)
	.align		4
.L_20:
        /*0010*/ 	.word	index@($__internal_2_$__cuda_sm10x_tcgen05_guardrail_trap_unallocated_columns_being_dealloced)
        /*0014*/ 	.word	0x00000000


	//----- nvinfo : EIATTR_FRAME_SIZE
	.align		4
.L_21:
        /*0018*/ 	.byte	0x04, 0x11
        /*001a*/ 	.short	(.L_23 - .L_22)
	.align		4
.L_22:
        /*001c*/ 	.word	index@($__internal_1_$__cuda_sm10x_tcgen05_guardrail_trap_phase_invalid_during_alloc)
        /*0020*/ 	.word	0x00000000


	//----- nvinfo : EIATTR_FRAME_SIZE
	.align		4
.L_23:
        /*0024*/ 	.byte	0x04, 0x11
        /*0026*/ 	.short	(.L_25 - .L_24)
	.align		4
.L_24:
        /*0028*/ 	.word	index@($__internal_0_$__cuda_sm10x_tcgen05_guardrail_trap_col_being_dealloced_not_returned_by_alloc)
        /*002c*/ 	.word	0x00000000


	//----- nvinfo : EIATTR_FRAME_SIZE
	.align		4
.L_25:
        /*0030*/ 	.byte	0x04, 0x11
        /*0032*/ 	.short	(.L_27 - .L_26)
	.align		4
.L_26:
        /*0034*/ 	.word	index@(_ZN7cutlass13device_kernelINS_4gemm6kernel13GemmUniversalIN4cute5tupleIJiiiiEEENS1_10collective13CollectiveMmaINS1_35MainloopSm100TmaUmmaWarpSpecializedILi8ELi2ELi4ENS5_IJNS4_1CILi1EEESB_SB_EEEEENS5_IJNSA_ILi128EEENSA_ILi64EEESE_EEEaNS5_IJlSB_lEEEaSH_NS4_8TiledMMAINS4_8MMA_AtomIJNS4_15SM100_MMA_S8_SSIaaiLi128ELi64ELNS4_4UMMA5MajorE0ELSM_0ELNSL_8SaturateE0EEEEEENS4_6LayoutISC_NS5_IJNSA_ILi0EEESR_SR_EEEEENS5_IJNS4_10UnderscoreESU_SU_EEEEENS4_13SM90_TMA_LOADENS4_14ComposedLayoutINS4_7SwizzleILi3ELi4ELi3EEENS4_18smem_ptr_flag_bitsILi8EEENSQ_INS5_IJNSA_ILi8EEESE_EEENS5_IJSE_SB_EEEEEEEvNS4_8identityESX_S17_vS18_EENS_8epilogue10collective18CollectiveEpilogueINS1A_23Sm100TmaWarpSpecializedILi1ELi1ELi64ELb0ELb0EEEJSG_NS5_IJNSQ_ISE_SB_EENSQ_ISF_SB_EEEEEaSH_aSH_NS1A_6fusion15FusionCallbacksIS1E_NS1I_17LinearCombinationIaiaiLNS_15FloatRoundStyleE2EEESG_S1H_JEEENS4_5SM1004TMEM4LOAD26SM100_TMEM_LOAD_32dp32b64xESX_NSY_INSZ_ILi2ELi4ELi3EEES12_NSQ_INS5_IJS13_SF_EEENS5_IJSF_SB_EEEEEEENS4_39AutoVectorizingCopyWithAssumedAlignmentILi128EEENS4_14SM90_TMA_STOREES1W_S1Y_S1Y_EEEvvEEEEvNT_6ParamsE)
        /*0038*/ 	.word	0x00000000


	//----- nvinfo : EIATTR_MIN_STACK_SIZE
	.align		4
.L_27:
        /*003c*/ 	.byte	0x04, 0x12
        /*003e*/ 	.short	(.L_29 - .L_28)
	.align		4
.L_28:
        /*0040*/ 	.word	index@(_ZN7cutlass13device_kernelINS_4gemm6kernel13GemmUniversalIN4cute5tupleIJiiiiEEENS1_10collective13CollectiveMmaINS1_35MainloopSm100TmaUmmaWarpSpecializedILi8ELi2ELi4ENS5_IJNS4_1CILi1EEESB_SB_EEEEENS5_IJNSA_ILi128EEENSA_ILi64EEESE_EEEaNS5_IJlSB_lEEEaSH_NS4_8TiledMMAINS4_8MMA_AtomIJNS4_15SM100_MMA_S8_SSIaaiLi128ELi64ELNS4_4UMMA5MajorE0ELSM_0ELNSL_8SaturateE0EEEEEENS4_6LayoutISC_NS5_IJNSA_ILi0EEESR_SR_EEEEENS5_IJNS4_10UnderscoreESU_SU_EEEEENS4_13SM90_TMA_LOADENS4_14ComposedLayoutINS4_7SwizzleILi3ELi4ELi3EEENS4_18smem_ptr_flag_bitsILi8EEENSQ_INS5_IJNSA_ILi8EEESE_EEENS5_IJSE_SB_EEEEEEEvNS4_8identityESX_S17_vS18_EENS_8epilogue10collective18CollectiveEpilogueINS1A_23Sm100TmaWarpSpecializedILi1ELi1ELi64ELb0ELb0EEEJSG_NS5_IJNSQ_ISE_SB_EENSQ_ISF_SB_EEEEEaSH_aSH_NS1A_6fusion15FusionCallbacksIS1E_NS1I_17LinearCombinationIaiaiLNS_15FloatRoundStyleE2EEESG_S1H_JEEENS4_5SM1004TMEM4LOAD26SM100_TMEM_LOAD_32dp32b64xESX_NSY_INSZ_ILi2ELi4ELi3EEES12_NSQ_INS5_IJS13_SF_EEENS5_IJSF_SB_EEEEEEENS4_39AutoVectorizingCopyWithAssumedAlignmentILi128EEENS4_14SM90_TMA_STOREES1W_S1Y_S1Y_EEEvvEEEEvNT_6ParamsE)
        /*0044*/ 	.word	0x00000000
.L_29:


//--------------------- .nv.compat                --------------------------
	.section	.nv.compat,"",@"SHT_CUDA_COMPAT_INFO"
	.align	4
        /*0000*/ 	.byte	0x02, 0x09, 0x01, 0x00, 0x02, 0x02, 0x03, 0x00, 0x02, 0x05, 0x06, 0x00, 0x03, 0x07, 0x01, 0x01
        /*0010*/ 	.byte	0x02, 0x03, 0x01, 0x00, 0x02, 0x06, 0x01, 0x00, 0x04, 0x0b, 0x08, 0x00, 0x01, 0x00, 0x00, 0x00
        /*0020*/ 	.byte	0x00, 0x00, 0x00, 0x00


//--------------------- .nv.info._ZN7cutlass13device_kernelINS_4gemm6kernel13GemmUniversalIN4cute5tupleIJiiiiEEENS1_10collective13CollectiveMmaINS1_35MainloopSm100TmaUmmaWarpSpecializedILi8ELi2ELi4ENS5_IJNS4_1CILi1EEESB_SB_EEEEENS5_IJNSA_ILi128EEENSA_ILi64EEESE_EEEaNS5_IJlSB_lEEEaSH_NS4_8TiledMMAINS4_8MMA_AtomIJNS4_15SM100_MMA_S8_SSIaaiLi128ELi64ELNS4_4UMMA5MajorE0ELSM_0ELNSL_8SaturateE0EEEEEENS4_6LayoutISC_NS5_IJNSA_ILi0EEESR_SR_EEEEENS5_IJNS4_10UnderscoreESU_SU_EEEEENS4_13SM90_TMA_LOADENS4_14ComposedLayoutINS4_7SwizzleILi3ELi4ELi3EEENS4_18smem_ptr_flag_bitsILi8EEENSQ_INS5_IJNSA_ILi8EEESE_EEENS5_IJSE_SB_EEEEEEEvNS4_8identityESX_S17_vS18_EENS_8epilogue10collective18CollectiveEpilogueINS1A_23Sm100TmaWarpSpecializedILi1ELi1ELi64ELb0ELb0EEEJSG_NS5_IJNSQ_ISE_SB_EENSQ_ISF_SB_EEEEEaSH_aSH_NS1A_6fusion15FusionCallbacksIS1E_NS1I_17LinearCombinationIaiaiLNS_15FloatRoundStyleE2EEESG_S1H_JEEENS4_5SM1004TMEM4LOAD26SM100_TMEM_LOAD_32dp32b64xESX_NSY_INSZ_ILi2ELi4ELi3EEES12_NSQ_INS5_IJS13_SF_EEENS5_IJSF_SB_EEEEEEENS4_39AutoVectorizingCopyWithAssumedAlignmentILi128EEENS4_14SM90_TMA_STOREES1W_S1Y_S1Y_EEEvvEEEEvNT_6ParamsE --------------------------
	.section	.nv.info._ZN7cutlass13device_kernelINS_4gemm6kernel13GemmUniversalIN4cute5tupleIJiiiiEEENS1_10collective13CollectiveMmaINS1_35MainloopSm100TmaUmmaWarpSpecializedILi8ELi2ELi4ENS5_IJNS4_1CILi1EEESB_SB_EEEEENS5_IJNSA_ILi128EEENSA_ILi64EEESE_EEEaNS5_IJlSB_lEEEaSH_NS4_8TiledMMAINS4_8MMA_AtomIJNS4_15SM100_MMA_S8_SSIaaiLi128ELi64ELNS4_4UMMA5MajorE0ELSM_0ELNSL_8SaturateE0EEEEEENS4_6LayoutISC_NS5_IJNSA_ILi0EEESR_SR_EEEEENS5_IJNS4_10UnderscoreESU_SU_EEEEENS4_13SM90_TMA_LOADENS4_14ComposedLayoutINS4_7SwizzleILi3ELi4ELi3EEENS4_18smem_ptr_flag_bitsILi8EEENSQ_INS5_IJNSA_ILi8EEESE_EEENS5_IJSE_SB_EEEEEEEvNS4_8identityESX_S17_vS18_EENS_8epilogue10collective18CollectiveEpilogueINS1A_23Sm100TmaWarpSpecializedILi1ELi1ELi64ELb0ELb0EEEJSG_NS5_IJNSQ_ISE_SB_EENSQ_ISF_SB_EEEEEaSH_aSH_NS1A_6fusion15FusionCallbacksIS1E_NS1I_17LinearCombinationIaiaiLNS_15FloatRoundStyleE2EEESG_S1H_JEEENS4_5SM1004TMEM4LOAD26SM100_TMEM_LOAD_32dp32b64xESX_NSY_INSZ_ILi2ELi4ELi3EEES12_NSQ_INS5_IJS13_SF_EEENS5_IJSF_SB_EEEEEEENS4_39AutoVectorizingCopyWithAssumedAlignmentILi128EEENS4_14SM90_TMA_STOREES1W_S1Y_S1Y_EEEvvEEEEvNT_6ParamsE,"",@"SHT_CUDA_INFO"
	.sectionflags	@""
	.align	4


	//----- nvinfo : EIATTR_CUDA_API_VERSION
	.align		4
        /*0000*/ 	.byte	0x04, 0x37
        /*0002*/ 	.short	(.L_31 - .L_30)
.L_30:
        /*0004*/ 	.word	0x00000082


	//----- nvinfo : EIATTR_KPARAM_INFO
	.align		4
.L_31:
        /*0008*/ 	.byte	0x04, 0x17
        /*000a*/ 	.short	(.L_33 - .L_32)
.L_32:
        /*000c*/ 	.word	0x00000000
        /*0010*/ 	.short	0x0000
        /*0012*/ 	.short	0x0000
        /*0014*/ 	.byte	0x00, 0xf0, 0x01, 0x20


	//----- nvinfo : EIATTR_AT_ENTRY_FRAGMENTS
	.align		4
.L_33:
        /*0018*/ 	.byte	0x04, 0x4f
        /*001a*/ 	.short	(.L_35 - .L_34)


	//   ....[0]....
.L_34:
        /*001c*/ 	.word	0x00000006


	//----- nvinfo : EIATTR_RESERVED_SMEM_USED
	.align		4
.L_35:
        /*0020*/ 	.byte	0x01, 0x41
	.zero		2


	//----- nvinfo : EIATTR_SPARSE_MMA_MASK
	.align		4
        /*0024*/ 	.byte	0x03, 0x50
        /*0026*/ 	.short	0x0000


	//----- nvinfo : EIATTR_TCGEN05_1CTA_USED
	.align		4
        /*0028*/ 	.byte	0x01, 0x51
	.zero		2


	//----- nvinfo : EIATTR_MAXREG_COUNT
	.align		4
        /*002c*/ 	.byte	0x03, 0x1b
        /*002e*/ 	.short	0x00ff


	//----- nvinfo : EIATTR_NUM_BARRIERS
	.align		4
        /*0030*/ 	.byte	0x02, 0x4c
        /*0032*/ 	.byte	0x07
	.zero		1


	//----- nvinfo : EIATTR_EXTERNS
	.align		4
        /*0034*/ 	.byte	0x04, 0x0f
        /*0036*/ 	.short	(.L_37 - .L_36)


	//   ....[0]....
	.align		4
.L_36:
        /*0038*/ 	.word	index@(__assertfail)


	//----- nvinfo : EIATTR_MERCURY_ISA_VERSION
	.align		4
.L_37:
        /*003c*/ 	.byte	0x03, 0x5f
        /*003e*/ 	.short	0x0101


	//----- nvinfo : EIATTR_INT_WARP_WIDE_INSTR_OFFSETS
	.align		4
        /*0040*/ 	.byte	0x04, 0x31
        /*0042*/ 	.short	(.L_39 - .L_38)


	//   ....[0]....
.L_38:
        /*0044*/ 	.word	0x00001e10


	//   ....[1]....
        /*0048*/ 	.word	0x00003aa0


	//   ....[2]....
        /*004c*/ 	.word	0x00003ac0


	//   ....[3]....
        /*0050*/ 	.word	0x00003af0


	//   ....[4]....
        /*0054*/ 	.word	0x00004500


	//   ....[5]....
        /*0058*/ 	.word	0x000045f0


	//----- nvinfo : EIATTR_COOP_GROUP_MASK_REGIDS
	.align		4
.L_39:
        /*005c*/ 	.byte	0x04, 0x29
        /*005e*/ 	.short	(.L_41 - .L_40)


	//   ....[0]....
.L_40:
        /*0060*/ 	.word	0xffffffff


	//   ....[1]....
        /*0064*/ 	.word	0xffffffff


	//   ....[2]....
        /*0068*/ 	.word	0xffffffff


	//   ....[3]....
        /*006c*/ 	.word	0xffffffff


	//   ....[4]....
        /*0070*/ 	.word	0xffffffff


	//   ....[5]....
        /*0074*/ 	.word	0xffffffff


	//   ....[6]....
        /*0078*/ 	.word	0xffffffff


	//   ....[7]....
        /*007c*/ 	.word	0xffffffff


	//   ....[8]....
        /*0080*/ 	.word	0xffffffff


	//   ....[9]....
        /*0084*/ 	.word	0xffffffff


	//   ....[10]....
        /*0088*/ 	.word	0xffffffff


	//   ....[11]....
        /*008c*/ 	.word	0xffffffff


	//   ....[12]....
        /*0090*/ 	.word	0xffffffff


	//----- nvinfo : EIATTR_COOP_GROUP_INSTR_OFFSETS
	.align		4
.L_41:
        /*0094*/ 	.byte	0x04, 0x28
        /*0096*/ 	.short	(.L_43 - .L_42)


	//   ....[0]....
.L_42:
        /*0098*/ 	.word	0x00000090


	//   ....[1]....
        /*009c*/ 	.word	0x000004d0


	//   ....[2]....
        /*00a0*/ 	.word	0x000006c0


	//   ....[3]....
        /*00a4*/ 	.word	0x00000800


	//   ....[4]....
        /*00a8*/ 	.word	0x00000900


	//   ....[5]....
        /*00ac*/ 	.word	0x00000a70


	//   ....[6]....
        /*00b0*/ 	.word	0x00000c10


	//   ....[7]....
        /*00b4*/ 	.word	0x00001cf0


	//   ....[8]....
        /*00b8*/ 	.word	0x00002d10


	//   ....[9]....
        /*00bc*/ 	.word	0x00002f20


	//   ....[10]....
        /*00c0*/ 	.word	0x00002f50


	//   ....[11]....
        /*00c4*/ 	.word	0x00003980


	//   ....[12]....
        /*00c8*/ 	.word	0x00003bb0


	//----- nvinfo : EIATTR_VRC_CTA_INIT_COUNT
	.align		4
.L_43:
        /*00cc*/ 	.byte	0x02, 0x4a
        /*00ce*/ 	.byte	0x80
	.zero		1


	//----- nvinfo : EIATTR_SYSCALL_OFFSETS
	.align		4
        /*00d0*/ 	.byte	0x04, 0x46
        /*00d2*/ 	.short	(.L_45 - .L_44)


	//   ....[0]....
.L_44:
        /*00d4*/ 	.word	0x00005020


	//   ....[1]....
        /*00d8*/ 	.word	0x00005160


	//   ....[2]....
        /*00dc*/ 	.word	0x00005900


	//----- nvinfo : EIATTR_MBARRIER_INSTR_OFFSETS
	.align		4
.L_45:
        /*00e0*/ 	.byte	0x04, 0x39
        /*00e2*/ 	.short	(.L_47 - .L_46)


	//   ....[0]....
.L_46:
        /*00e4*/ 	.word	0x000005b0
        /*00e8*/ 	.word	0x000000ff
        /*00ec*/ 	.word	0x00000000
        /*00f0*/ 	.short	0x0100
        /*00f2*/ 	.byte	0x05
	.zero		1


	//   ....[1]....
        /*00f4*/ 	.word	0x000005c0
        /*00f8*/ 	.word	0x000000ff
        /*00fc*/ 	.word	0x00000040
        /*0100*/ 	.short	0x0100
        /*0102*/ 	.byte	0x05
	.zero		1


	//   ....[2]....
        /*0104*/ 	.word	0x000005d0
        /*0108*/ 	.word	0x000000ff
        /*010c*/ 	.word	0x00000008
        /*0110*/ 	.short	0x0100
        /*0112*/ 	.byte	0x05
	.zero		1


	//   ....[3]....
        /*0114*/ 	.word	0x000005e0
        /*0118*/ 	.word	0x000000ff
        /*011c*/ 	.word	0x00000048
        /*0120*/ 	.short	0x0100
        /*0122*/ 	.byte	0x05
	.zero		1


	//   ....[4]....
        /*0124*/ 	.word	0x000005f0
        /*0128*/ 	.word	0x000000ff
        /*012c*/ 	.word	0x00000010
        /*0130*/ 	.short	0x0100
        /*0132*/ 	.byte	0x05
	.zero		1


	//   ....[5]....
        /*0134*/ 	.word	0x00000600
        /*0138*/ 	.word	0x000000ff
        /*013c*/ 	.word	0x00000050
        /*0140*/ 	.short	0x0100
        /*0142*/ 	.byte	0x05
	.zero		1


	//   ....[6]....
        /*0144*/ 	.word	0x00000610
        /*0148*/ 	.word	0x000000ff
        /*014c*/ 	.word	0x00000018
        /*0150*/ 	.short	0x0100
        /*0152*/ 	.byte	0x05
	.zero		1


	//   ....[7]....
        /*0154*/ 	.word	0x00000620
        /*0158*/ 	.word	0x000000ff
        /*015c*/ 	.word	0x00000058
        /*0160*/ 	.short	0x0100
        /*0162*/ 	.byte	0x05
	.zero		1


	//   ....[8]....
        /*0164*/ 	.word	0x00000630
        /*0168*/ 	.word	0x000000ff
        /*016c*/ 	.word	0x00000020
        /*0170*/ 	.short	0x0100
        /*0172*/ 	.byte	0x05
	.zero		1


	//   ....[9]....
        /*0174*/ 	.word	0x00000640
        /*0178*/ 	.word	0x000000ff
        /*017c*/ 	.word	0x00000060
        /*0180*/ 	.short	0x0100
        /*0182*/ 	.byte	0x05
	.zero		1


	//   ....[10]....
        /*0184*/ 	.word	0x00000650
        /*0188*/ 	.word	0x000000ff
        /*018c*/ 	.word	0x00000028
        /*0190*/ 	.short	0x0100
        /*0192*/ 	.byte	0x05
	.zero		1


	//   ....[11]....
        /*0194*/ 	.word	0x00000660
        /*0198*/ 	.word	0x000000ff
        /*019c*/ 	.word	0x00000068
        /*01a0*/ 	.short	0x0100
        /*01a2*/ 	.byte	0x05
	.zero		1


	//   ....[12]....
        /*01a4*/ 	.word	0x00000670
        /*01a8*/ 	.word	0x000000ff
        /*01ac*/ 	.word	0x00000030
        /*01b0*/ 	.short	0x0100
        /*01b2*/ 	.byte	0x05
	.zero		1


	//   ....[13]....
        /*01b4*/ 	.word	0x00000680
        /*01b8*/ 	.word	0x000000ff
        /*01bc*/ 	.word	0x00000070
        /*01c0*/ 	.short	0x0100
        /*01c2*/ 	.byte	0x05
	.zero		1


	//   ....[14]....
        /*01c4*/ 	.word	0x00000690
        /*01c8*/ 	.word	0x000000ff
        /*01cc*/ 	.word	0x00000038
        /*01d0*/ 	.short	0x0100
        /*01d2*/ 	.byte	0x05
	.zero		1


	//   ....[15]....
        /*01d4*/ 	.word	0x000006a0
        /*01d8*/ 	.word	0x000000ff
        /*01dc*/ 	.word	0x00000078
        /*01e0*/ 	.short	0x0100
        /*01e2*/ 	.byte	0x05
	.zero		1


	//   ....[16]....
        /*01e4*/ 	.word	0x000007d0
        /*01e8*/ 	.word	0x000000ff
        /*01ec*/ 	.word	0x00000080
        /*01f0*/ 	.short	0x0100
        /*01f2*/ 	.byte	0x06
	.zero		1


	//   ....[17]....
        /*01f4*/ 	.word	0x000007e0
        /*01f8*/ 	.word	0x000000ff
        /*01fc*/ 	.word	0x00000088
        /*0200*/ 	.short	0x0100
        /*0202*/ 	.byte	0x06
	.zero		1


	//   ....[18]....
        /*0204*/ 	.word	0x000008d0
        /*0208*/ 	.word	0x000000ff
        /*020c*/ 	.word	0x00000090
        /*0210*/ 	.short	0x0100
        /*0212*/ 	.byte	0x05
	.zero		1


	//   ....[19]....
        /*0214*/ 	.word	0x000008e0
        /*0218*/ 	.word	0x000000ff
        /*021c*/ 	.word	0x00000098
        /*0220*/ 	.short	0x0100
        /*0222*/ 	.byte	0x05
	.zero		1


	//   ....[20]....
        /*0224*/ 	.word	0x00000a20
        /*0228*/ 	.word	0x000000ff
        /*022c*/ 	.word	0x000000a0
        /*0230*/ 	.short	0x0100
        /*0232*/ 	.byte	0x05
	.zero		1


	//   ....[21]....
        /*0234*/ 	.word	0x00000a30
        /*0238*/ 	.word	0x000000ff
        /*023c*/ 	.word	0x000000b0
        /*0240*/ 	.short	0x0100
        /*0242*/ 	.byte	0x05
	.zero		1


	//   ....[22]....
        /*0244*/ 	.word	0x00000a40
        /*0248*/ 	.word	0x000000ff
        /*024c*/ 	.word	0x000000a8
        /*0250*/ 	.short	0x0100
        /*0252*/ 	.byte	0x05
	.zero		1


	//   ....[23]....
        /*0254*/ 	.word	0x00000a50
        /*0258*/ 	.word	0x000000ff
        /*025c*/ 	.word	0x000000b8
        /*0260*/ 	.short	0x0100
        /*0262*/ 	.byte	0x05
	.zero		1


	//   ....[24]....
        /*0264*/ 	.word	0x00000b80
        /*0268*/ 	.word	0x000000ff
        /*026c*/ 	.word	0x000000c0
        /*0270*/ 	.short	0x0100
        /*0272*/ 	.byte	0x06
	.zero		1


	//   ....[25]....
        /*0274*/ 	.word	0x00000b90
        /*0278*/ 	.word	0x000000ff
        /*027c*/ 	.word	0x000000e0
        /*0280*/ 	.short	0x0100
        /*0282*/ 	.byte	0x06
	.zero		1


	//   ....[26]....
        /*0284*/ 	.word	0x00000ba0
        /*0288*/ 	.word	0x000000ff
        /*028c*/ 	.word	0x000000c8
        /*0290*/ 	.short	0x0100
        /*0292*/ 	.byte	0x06
	.zero		1


	//   ....[27]....
        /*0294*/ 	.word	0x00000bb0
        /*0298*/ 	.word	0x000000ff
        /*029c*/ 	.word	0x000000e8
        /*02a0*/ 	.short	0x0100
        /*02a2*/ 	.byte	0x06
	.zero		1


	//   ....[28]....
        /*02a4*/ 	.word	0x00000bc0
        /*02a8*/ 	.word	0x000000ff
        /*02ac*/ 	.word	0x000000d0
        /*02b0*/ 	.short	0x0100
        /*02b2*/ 	.byte	0x06
	.zero		1


	//   ....[29]....
        /*02b4*/ 	.word	0x00000bd0
        /*02b8*/ 	.word	0x000000ff
        /*02bc*/ 	.word	0x000000f0
        /*02c0*/ 	.short	0x0100
        /*02c2*/ 	.byte	0x06
	.zero		1


	//   ....[30]....
        /*02c4*/ 	.word	0x00000be0
        /*02c8*/ 	.word	0x000000ff
        /*02cc*/ 	.word	0x000000d8
        /*02d0*/ 	.short	0x0100
        /*02d2*/ 	.byte	0x06
	.zero		1


	//   ....[31]....
        /*02d4*/ 	.word	0x00000bf0
        /*02d8*/ 	.word	0x000000ff
        /*02dc*/ 	.word	0x000000f8
        /*02e0*/ 	.short	0x0100
        /*02e2*/ 	.byte	0x06
	.zero		1


	//   ....[32]....
        /*02e4*/ 	.word	0x00000ce0
        /*02e8*/ 	.word	0x000000ff
        /*02ec*/ 	.word	0x00000100
        /*02f0*/ 	.short	0x0100
        /*02f2*/ 	.byte	0x05
	.zero		1


	//   ....[33]....
        /*02f4*/ 	.word	0x00000cf0
        /*02f8*/ 	.word	0x000000ff
        /*02fc*/ 	.word	0x00000110
        /*0300*/ 	.short	0x0100
        /*0302*/ 	.byte	0x05
	.zero		1


	//   ....[34]....
        /*0304*/ 	.word	0x00000d00
        /*0308*/ 	.word	0x000000ff
        /*030c*/ 	.word	0x00000108
        /*0310*/ 	.short	0x0100
        /*0312*/ 	.byte	0x05
	.zero		1


	//   ....[35]....
        /*0314*/ 	.word	0x00000d10
        /*0318*/ 	.word	0x000000ff
        /*031c*/ 	.word	0x00000118
        /*0320*/ 	.short	0x0100
        /*0322*/ 	.byte	0x05
	.zero		1


	//   ....[36]....
        /*0324*/ 	.word	0x000015f0
        /*0328*/ 	.word	0x00000003
        /*032c*/ 	.word	0x00000110
        /*0330*/ 	.short	0x010a
        /*0332*/ 	.byte	0xff
	.zero		1


	//   ....[37]....
        /*0334*/ 	.word	0x00001620
        /*0338*/ 	.word	0x00000003
        /*033c*/ 	.word	0x00000100
        /*0340*/ 	.short	0x0101
        /*0342*/ 	.byte	0xff
	.zero		1


	//   ....[38]....
        /*0344*/ 	.word	0x000016f0
        /*0348*/ 	.word	0x000000ff
        /*034c*/ 	.word	0x00000040
        /*0350*/ 	.short	0x010a
        /*0352*/ 	.byte	0x08
	.zero		1


	//   ....[39]....
        /*0354*/ 	.word	0x00001790
        /*0358*/ 	.word	0x000000ff
        /*035c*/ 	.word	0x00000040
        /*0360*/ 	.short	0x010a
        /*0362*/ 	.byte	0x21
	.zero		1


	//   ....[40]....
        /*0364*/ 	.word	0x000018e0
        /*0368*/ 	.word	0x000000ff
        /*036c*/ 	.word	0x00000040
        /*0370*/ 	.short	0x010a
        /*0372*/ 	.byte	0x08
	.zero		1


	//   ....[41]....
        /*0374*/ 	.word	0x000019f0
        /*0378*/ 	.word	0x000000ff
        /*037c*/ 	.word	0x00000098
        /*0380*/ 	.short	0x0101
        /*0382*/ 	.byte	0x04
	.zero		1


	//   ....[42]....
        /*0384*/ 	.word	0x00001a10
        /*0388*/ 	.word	0x000000ff
        /*038c*/ 	.word	0x00000040
        /*0390*/ 	.short	0x010a
        /*0392*/ 	.byte	0x08
	.zero		1


	//   ....[43]....
        /*0394*/ 	.word	0x00001a90
        /*0398*/ 	.word	0x000000ff
        /*039c*/ 	.word	0x00000040
        /*03a0*/ 	.short	0x010a
        /*03a2*/ 	.byte	0x11
	.zero		1


	//   ....[44]....
        /*03a4*/ 	.word	0x00001be0
        /*03a8*/ 	.word	0x000000ff
        /*03ac*/ 	.word	0x00000040
        /*03b0*/ 	.short	0x010a
        /*03b2*/ 	.byte	0x08
	.zero		1


	//   ....[45]....
        /*03b4*/ 	.word	0x00001d20
        /*03b8*/ 	.word	0x00000002
        /*03bc*/ 	.word	0x000000a0
        /*03c0*/ 	.short	0x010a
        /*03c2*/ 	.byte	0xff
	.zero		1


	//   ....[46]....
        /*03c4*/ 	.word	0x00001de0
        /*03c8*/ 	.word	0x00000002
        /*03cc*/ 	.word	0x00000000
        /*03d0*/ 	.short	0x0101
        /*03d2*/ 	.byte	0xff
	.zero		1


	//   ....[47]....
        /*03d4*/ 	.word	0x00002340
        /*03d8*/ 	.word	0x000000ff
        /*03dc*/ 	.word	0x00000000
        /*03e0*/ 	.short	0x010a
        /*03e2*/ 	.byte	0x05
	.zero		1


	//   ....[48]....
        /*03e4*/ 	.word	0x000023d0
        /*03e8*/ 	.word	0x000000ff
        /*03ec*/ 	.word	0x00000000
        /*03f0*/ 	.short	0x010a
        /*03f2*/ 	.byte	0x05
	.zero		1


	//   ....[49]....
        /*03f4*/ 	.word	0x00002460
        /*03f8*/ 	.word	0x000000ff
        /*03fc*/ 	.word	0x00000000
        /*0400*/ 	.short	0x010a
        /*0402*/ 	.byte	0x05
	.zero		1


	//   ....[50]....
        /*0404*/ 	.word	0x000024f0
        /*0408*/ 	.word	0x000000ff
        /*040c*/ 	.word	0x00000000
        /*0410*/ 	.short	0x010a
        /*0412*/ 	.byte	0x05
	.zero		1


	//   ....[51]....
        /*0414*/ 	.word	0x00002580
        /*0418*/ 	.word	0x000000ff
        /*041c*/ 	.word	0x00000000
        /*0420*/ 	.short	0x010a
        /*0422*/ 	.byte	0x05
	.zero		1


	//   ....[52]....
        /*0424*/ 	.word	0x00002610
        /*0428*/ 	.word	0x000000ff
        /*042c*/ 	.word	0x00000000
        /*0430*/ 	.short	0x010a
        /*0432*/ 	.byte	0x05
	.zero		1


	//   ....[53]....
        /*0434*/ 	.word	0x000026a0
        /*0438*/ 	.word	0x000000ff
        /*043c*/ 	.word	0x00000000
        /*0440*/ 	.short	0x010a
        /*0442*/ 	.byte	0x05
	.zero		1


	//   ....[54]....
        /*0444*/ 	.word	0x00002740
        /*0448*/ 	.word	0x00000000
        /*044c*/ 	.word	0x00000000
        /*0450*/ 	.short	0x010a
        /*0452*/ 	.byte	0xff
	.zero		1


	//   ....[55]....
        /*0454*/ 	.word	0x00002860
        /*0458*/ 	.word	0x00000000
        /*045c*/ 	.word	0x00000100
        /*0460*/ 	.short	0x010a
        /*0462*/ 	.byte	0xff
	.zero		1


	//   ....[56]....
        /*0464*/ 	.word	0x000028c0
        /*0468*/ 	.word	0x00000004
        /*046c*/ 	.word	0x00000000
        /*0470*/ 	.short	0x0101
        /*0472*/ 	.byte	0xff
	.zero		1


	//   ....[57]....
        /*0474*/ 	.word	0x000028e0
        /*0478*/ 	.word	0x000000ff
        /*047c*/ 	.word	0x000000b0
        /*0480*/ 	.short	0x010a
        /*0482*/ 	.byte	0x05
	.zero		1


	//   ....[58]....
        /*0484*/ 	.word	0x00002a00
        /*0488*/ 	.word	0x00000000
        /*048c*/ 	.word	0x000000a0
        /*0490*/ 	.short	0x010a
        /*0492*/ 	.byte	0xff
	.zero		1


	//   ....[59]....
        /*0494*/ 	.word	0x00002b10
        /*0498*/ 	.word	0x00000000
        /*049c*/ 	.word	0x00000000
        /*04a0*/ 	.short	0x0101
        /*04a2*/ 	.byte	0xff
	.zero		1


	//   ....[60]....
        /*04a4*/ 	.word	0x00002ba0
        /*04a8*/ 	.word	0x000000ff
        /*04ac*/ 	.word	0x000000b0
        /*04b0*/ 	.short	0x0106
        /*04b2*/ 	.byte	0x05
	.zero		1


	//   ....[61]....
        /*04b4*/ 	.word	0x00002bc0
        /*04b8*/ 	.word	0x000000ff
        /*04bc*/ 	.word	0x000000b0
        /*04c0*/ 	.short	0x010a
        /*04c2*/ 	.byte	0x05
	.zero		1


	//   ....[62]....
        /*04c4*/ 	.word	0x00002c50
        /*04c8*/ 	.word	0x000000ff
        /*04cc*/ 	.word	0x000000b0
        /*04d0*/ 	.short	0x0106
        /*04d2*/ 	.byte	0x04
	.zero		1


	//   ....[63]....
        /*04d4*/ 	.word	0x00002c90
        /*04d8*/ 	.word	0x00000000
        /*04dc*/ 	.word	0x000000b0
        /*04e0*/ 	.short	0x010a
        /*04e2*/ 	.byte	0xff
	.zero		1


	//   ....[64]....
        /*04e4*/ 	.word	0x000031d0
        /*04e8*/ 	.word	0x00000000
        /*04ec*/ 	.word	0x000000a0
        /*04f0*/ 	.short	0x010a
        /*04f2*/ 	.byte	0xff
	.zero		1


	//   ....[65]....
        /*04f4*/ 	.word	0x000032e0
        /*04f8*/ 	.word	0x00000003
        /*04fc*/ 	.word	0x00000000
        /*0500*/ 	.short	0x0101
        /*0502*/ 	.byte	0xff
	.zero		1


	//   ....[66]....
        /*0504*/ 	.word	0x000032f0
        /*0508*/ 	.word	0x000000ff
        /*050c*/ 	.word	0x00000000
        /*0510*/ 	.short	0x010a
        /*0512*/ 	.byte	0x06
	.zero		1


	//   ....[67]....
        /*0514*/ 	.word	0x00003310
        /*0518*/ 	.word	0x000000ff
        /*051c*/ 	.word	0x000000e0
        /*0520*/ 	.short	0x010a
        /*0522*/ 	.byte	0x07
	.zero		1


	//   ....[68]....
        /*0524*/ 	.word	0x000033e0
        /*0528*/ 	.word	0x000000ff
        /*052c*/ 	.word	0x00000000
        /*0530*/ 	.short	0x010a
        /*0532*/ 	.byte	0x06
	.zero		1


	//   ....[69]....
        /*0534*/ 	.word	0x00003510
        /*0538*/ 	.word	0x000000ff
        /*053c*/ 	.word	0x00000000
        /*0540*/ 	.short	0x010a
        /*0542*/ 	.byte	0x1a
	.zero		1


	//   ....[70]....
        /*0544*/ 	.word	0x000037b0
        /*0548*/ 	.word	0x000000ff
        /*054c*/ 	.word	0x00000000
        /*0550*/ 	.short	0x010a
        /*0552*/ 	.byte	0x06
	.zero		1


	//   ....[71]....
        /*0554*/ 	.word	0x00003840
        /*0558*/ 	.word	0x000000ff
        /*055c*/ 	.word	0x00000000
        /*0560*/ 	.short	0x010a
        /*0562*/ 	.byte	0x06
	.zero		1


	//   ....[72]....
        /*0564*/ 	.word	0x000038d0
        /*0568*/ 	.word	0x000000ff
        /*056c*/ 	.word	0x00000000
        /*0570*/ 	.short	0x010a
        /*0572*/ 	.byte	0x06
	.zero		1


	//   ....[73]....
        /*0574*/ 	.word	0x00003960
        /*0578*/ 	.word	0x000000ff
        /*057c*/ 	.word	0x00000000
        /*0580*/ 	.short	0x010a
        /*0582*/ 	.byte	0x07
	.zero		1


	//   ....[74]....
        /*0584*/ 	.word	0x00003da0
        /*0588*/ 	.word	0x00000000
        /*058c*/ 	.word	0x000000a0
        /*0590*/ 	.short	0x010a
        /*0592*/ 	.byte	0xff
	.zero		1


	//   ....[75]....
        /*0594*/ 	.word	0x00003e90
        /*0598*/ 	.word	0x00000000
        /*059c*/ 	.word	0x00000000
        /*05a0*/ 	.short	0x0101
        /*05a2*/ 	.byte	0xff
	.zero		1


	//   ....[76]....
        /*05a4*/ 	.word	0x000041b0
        /*05a8*/ 	.word	0x000000ff
        /*05ac*/ 	.word	0x00000098
        /*05b0*/ 	.short	0x010a
        /*05b2*/ 	.byte	0x06
	.zero		1


	//   ....[77]....
        /*05b4*/ 	.word	0x00004330
        /*05b8*/ 	.word	0x000000ff
        /*05bc*/ 	.word	0x00000088
        /*05c0*/ 	.short	0x010a
        /*05c2*/ 	.byte	0x06
	.zero		1


	//   ....[78]....
        /*05c4*/ 	.word	0x00004660
        /*05c8*/ 	.word	0x000000ff
        /*05cc*/ 	.word	0x00000080
        /*05d0*/ 	.short	0x010b
        /*05d2*/ 	.byte	0x06
	.zero		1


	//   ....[79]....
        /*05d4*/ 	.word	0x00004680
        /*05d8*/ 	.word	0x000000ff
        /*05dc*/ 	.word	0x00000000
        /*05e0*/ 	.short	0x0101
        /*05e2*/ 	.byte	0x25
	.zero		1


	//   ....[80]....
        /*05e4*/ 	.word	0x000046c0
        /*05e8*/ 	.word	0x00000000
        /*05ec*/ 	.word	0x00000088
        /*05f0*/ 	.short	0x010a
        /*05f2*/ 	.byte	0xff
	.zero		1


	//   ....[81]....
        /*05f4*/ 	.word	0x00004a30
        /*05f8*/ 	.word	0x00000000
        /*05fc*/ 	.word	0x000000a0
        /*0600*/ 	.short	0x010a
        /*0602*/ 	.byte	0xff
	.zero		1


	//   ....[82]....
        /*0604*/ 	.word	0x00004b40
        /*0608*/ 	.word	0x00000000
        /*060c*/ 	.word	0x00000000
        /*0610*/ 	.short	0x0101
        /*0612*/ 	.byte	0xff
	.zero		1


	//   ....[83]....
        /*0614*/ 	.word	0x000054e0
        /*0618*/ 	.word	0x000000ff
        /*061c*/ 	.word	0x00000080
        /*0620*/ 	.short	0x010a
        /*0622*/ 	.byte	0x2b
	.zero		1


	//   ....[84]....
        /*0624*/ 	.word	0x000054f0
        /*0628*/ 	.word	0x00000094
        /*062c*/ 	.word	0x000000c0
        /*0630*/ 	.short	0x010a
        /*0632*/ 	.byte	0xff
	.zero		1


	//   ....[85]....
        /*0634*/ 	.word	0x00005680
        /*0638*/ 	.word	0x000000ff
        /*063c*/ 	.word	0x00000080
        /*0640*/ 	.short	0x010a
        /*0642*/ 	.byte	0x2b
	.zero		1


	//   ....[86]....
        /*0644*/ 	.word	0x00005780
        /*0648*/ 	.word	0x000000ff
        /*064c*/ 	.word	0x00000000
        /*0650*/ 	.short	0x0101
        /*0652*/ 	.byte	0x04
	.zero		1


	//   ....[87]....
        /*0654*/ 	.word	0x000057e0
        /*0658*/ 	.word	0x00000094
        /*065c*/ 	.word	0x000000c0
        /*0660*/ 	.short	0x010a
        /*0662*/ 	.byte	0xff
	.zero		1


	//   ....[88]....
        /*0664*/ 	.word	0x00005b50
        /*0668*/ 	.word	0x000000ff
        /*066c*/ 	.word	0x00000000
        /*0670*/ 	.short	0x0101
        /*0672*/ 	.byte	0x05
	.zero		1


	//   ....[89]....
        /*0674*/ 	.word	0x00006d40
        /*0678*/ 	.word	0x00000003
        /*067c*/ 	.word	0x00000110
        /*0680*/ 	.short	0x010a
        /*0682*/ 	.byte	0xff
	.zero		1


	//   ....[90]....
        /*0684*/ 	.word	0x00006da0
        /*0688*/ 	.word	0x00000002
        /*068c*/ 	.word	0x00000040
        /*0690*/ 	.short	0x010a
        /*0692*/ 	.byte	0xff
	.zero		1


	//   ....[91]....
        /*0694*/ 	.word	0x00006e00
        /*0698*/ 	.word	0x00000002
        /*069c*/ 	.word	0x00000040
        /*06a0*/ 	.short	0x010a
        /*06a2*/ 	.byte	0xff
	.zero		1


	//   ....[92]....
        /*06a4*/ 	.word	0x00006e50
        /*06a8*/ 	.word	0x00000002
        /*06ac*/ 	.word	0x000000a0
        /*06b0*/ 	.short	0x010a
        /*06b2*/ 	.byte	0xff
	.zero		1


	//   ....[93]....
        /*06b4*/ 	.word	0x00006eb0
        /*06b8*/ 	.word	0x00000000
        /*06bc*/ 	.word	0x00000000
        /*06c0*/ 	.short	0x010a
        /*06c2*/ 	.byte	0xff
	.zero		1


	//   ....[94]....
        /*06c4*/ 	.word	0x00006f10
        /*06c8*/ 	.word	0x00000000
        /*06cc*/ 	.word	0x00000000
        /*06d0*/ 	.short	0x010a
        /*06d2*/ 	.byte	0xff
	.zero		1


	//   ....[95]....
        /*06d4*/ 	.word	0x00006f70
        /*06d8*/ 	.word	0x00000000
        /*06dc*/ 	.word	0x00000000
        /*06e0*/ 	.short	0x010a
        /*06e2*/ 	.byte	0xff
	.zero		1


	//   ....[96]....
        /*06e4*/ 	.word	0x00006fd0
        /*06e8*/ 	.word	0x00000000
        /*06ec*/ 	.word	0x00000000
        /*06f0*/ 	.short	0x010a
        /*06f2*/ 	.byte	0xff
	.zero		1


	//   ....[97]....
        /*06f4*/ 	.word	0x00007030
        /*06f8*/ 	.word	0x00000000
        /*06fc*/ 	.word	0x00000000
        /*0700*/ 	.short	0x010a
        /*0702*/ 	.byte	0xff
	.zero		1


	//   ....[98]....
        /*0704*/ 	.word	0x00007090
        /*0708*/ 	.word	0x00000000
        /*070c*/ 	.word	0x00000000
        /*0710*/ 	.short	0x010a
        /*0712*/ 	.byte	0xff
	.zero		1


	//   ....[99]....
        /*0714*/ 	.word	0x000070f0
        /*0718*/ 	.word	0x00000000
        /*071c*/ 	.word	0x00000000
        /*0720*/ 	.short	0x010a
        /*0722*/ 	.byte	0xff
	.zero		1


	//   ....[100]....
        /*0724*/ 	.word	0x00007140
        /*0728*/ 	.word	0x00000000
        /*072c*/ 	.word	0x00000100
        /*0730*/ 	.short	0x010a
        /*0732*/ 	.byte	0xff
	.zero		1


	//   ....[101]....
        /*0734*/ 	.word	0x000071a0
        /*0738*/ 	.word	0x00000000
        /*073c*/ 	.word	0x000000b0
        /*0740*/ 	.short	0x010a
        /*0742*/ 	.byte	0xff
	.zero		1


	//   ....[102]....
        /*0744*/ 	.word	0x000071f0
        /*0748*/ 	.word	0x00000000
        /*074c*/ 	.word	0x000000a0
        /*0750*/ 	.short	0x010a
        /*0752*/ 	.byte	0xff
	.zero		1


	//   ....[103]....
        /*0754*/ 	.word	0x00007250
        /*0758*/ 	.word	0x00000000
        /*075c*/ 	.word	0x000000b0
        /*0760*/ 	.short	0x010a
        /*0762*/ 	.byte	0xff
	.zero		1


	//   ....[104]....
        /*0764*/ 	.word	0x000072a0
        /*0768*/ 	.word	0x00000000
        /*076c*/ 	.word	0x000000a0
        /*0770*/ 	.short	0x010a
        /*0772*/ 	.byte	0xff
	.zero		1


	//   ....[105]....
        /*0774*/ 	.word	0x00007300
        /*0778*/ 	.word	0x00000003
        /*077c*/ 	.word	0x000000e0
        /*0780*/ 	.short	0x010a
        /*0782*/ 	.byte	0xff
	.zero		1


	//   ....[106]....
        /*0784*/ 	.word	0x00007360
        /*0788*/ 	.word	0x00000000
        /*078c*/ 	.word	0x00000000
        /*0790*/ 	.short	0x010a
        /*0792*/ 	.byte	0xff
	.zero		1


	//   ....[107]....
        /*0794*/ 	.word	0x000073c0
        /*0798*/ 	.word	0x00000000
        /*079c*/ 	.word	0x00000000
        /*07a0*/ 	.short	0x010a
        /*07a2*/ 	.byte	0xff
	.zero		1


	//   ....[108]....
        /*07a4*/ 	.word	0x00007420
        /*07a8*/ 	.word	0x00000000
        /*07ac*/ 	.word	0x00000000
        /*07b0*/ 	.short	0x010a
        /*07b2*/ 	.byte	0xff
	.zero		1


	//   ....[109]....
        /*07b4*/ 	.word	0x00007480
        /*07b8*/ 	.word	0x00000000
        /*07bc*/ 	.word	0x00000000
        /*07c0*/ 	.short	0x010a
        /*07c2*/ 	.byte	0xff
	.zero		1


	//   ....[110]....
        /*07c4*/ 	.word	0x000074e0
        /*07c8*/ 	.word	0x00000000
        /*07cc*/ 	.word	0x00000000
        /*07d0*/ 	.short	0x010a
        /*07d2*/ 	.byte	0xff
	.zero		1


	//   ....[111]....
        /*07d4*/ 	.word	0x00007530
        /*07d8*/ 	.word	0x00000000
        /*07dc*/ 	.word	0x000000a0
        /*07e0*/ 	.short	0x010a
        /*07e2*/ 	.byte	0xff
	.zero		1


	//   ....[112]....
        /*07e4*/ 	.word	0x00007590
        /*07e8*/ 	.word	0x00000000
        /*07ec*/ 	.word	0x00000098
        /*07f0*/ 	.short	0x010a
        /*07f2*/ 	.byte	0xff
	.zero		1


	//   ....[113]....
        /*07f4*/ 	.word	0x000075f0
        /*07f8*/ 	.word	0x00000003
        /*07fc*/ 	.word	0x00000088
        /*0800*/ 	.short	0x010a
        /*0802*/ 	.byte	0xff
	.zero		1


	//   ....[114]....
        /*0804*/ 	.word	0x00007640
        /*0808*/ 	.word	0x00000000
        /*080c*/ 	.word	0x000000a0
        /*0810*/ 	.short	0x010a
        /*0812*/ 	.byte	0xff
	.zero		1


	//   ....[115]....
        /*0814*/ 	.word	0x000076a0
        /*0818*/ 	.word	0x00000000
        /*081c*/ 	.word	0x00000080
        /*0820*/ 	.short	0x010a
        /*0822*/ 	.byte	0xff
	.zero		1


	//   ....[116]....
        /*0824*/ 	.word	0x000076f0
        /*0828*/ 	.word	0x00000094
        /*082c*/ 	.word	0x000000c0
        /*0830*/ 	.short	0x010a
        /*0832*/ 	.byte	0xff
	.zero		1


	//----- nvinfo : EIATTR_NUM_MBARRIERS
	.align		4
.L_47:
        /*0834*/ 	.byte	0x03, 0x38
        /*0836*/ 	.short	0x0024


	//----- nvinfo : EIATTR_EXIT_INSTR_OFFSETS
	.align		4
        /*0838*/ 	.byte	0x04, 0x1c
        /*083a*/ 	.short	(.L_49 - .L_48)


	//   ....[0]....
.L_48:
        /*083c*/ 	.word	0x00002770


	//   ....[1]....
        /*0840*/ 	.word	0x00002c60


	//   ....[2]....
        /*0844*/ 	.word	0x00002cc0


	//   ....[3]....
        /*0848*/ 	.word	0x00003bc0


	//   ....[4]....
        /*084c*/ 	.word	0x000046f0


	//   ....[5]....
        /*0850*/ 	.word	0x00004730


	//   ....[6]....
        /*0854*/ 	.word	0x00006d30


	//----- nvinfo : EIATTR_MAX_THREADS
	.align		4
.L_49:
        /*0858*/ 	.byte	0x04, 0x05
        /*085a*/ 	.short	(.L_51 - .L_50)
.L_50:
        /*085c*/ 	.word	0x00000100
        /*0860*/ 	.word	0x00000001
        /*0864*/ 	.word	0x00000001


	//----- nvinfo : EIATTR_CRS_STACK_SIZE
	.align		4
.L_51:
        /*0868*/ 	.byte	0x04, 0x1e
        /*086a*/ 	.short	(.L_53 - .L_52)
.L_52:
        /*086c*/ 	.word	0x00000000


	//----- nvinfo : EIATTR_CBANK_PARAM_SIZE
	.align		4
.L_53:
        /*0870*/ 	.byte	0x03, 0x19
        /*0872*/ 	.short	0x0800


	//----- nvinfo : EIATTR_PARAM_CBANK
	.align		4
        /*0874*/ 	.byte	0x04, 0x0a
        /*0876*/ 	.short	(.L_55 - .L_54)
	.align		4
.L_54:
        /*0878*/ 	.word	index@(.nv.constant0._ZN7cutlass13device_kernelINS_4gemm6kernel13GemmUniversalIN4cute5tupleIJiiiiEEENS1_10collective13CollectiveMmaINS1_35MainloopSm100TmaUmmaWarpSpecializedILi8ELi2ELi4ENS5_IJNS4_1CILi1EEESB_SB_EEEEENS5_IJNSA_ILi128EEENSA_ILi64EEESE_EEEaNS5_IJlSB_lEEEaSH_NS4_8TiledMMAINS4_8MMA_AtomIJNS4_15SM100_MMA_S8_SSIaaiLi128ELi64ELNS4_4UMMA5MajorE0ELSM_0ELNSL_8SaturateE0EEEEEENS4_6LayoutISC_NS5_IJNSA_ILi0EEESR_SR_EEEEENS5_IJNS4_10UnderscoreESU_SU_EEEEENS4_13SM90_TMA_LOADENS4_14ComposedLayoutINS4_7SwizzleILi3ELi4ELi3EEENS4_18smem_ptr_flag_bitsILi8EEENSQ_INS5_IJNSA_ILi8EEESE_EEENS5_IJSE_SB_EEEEEEEvNS4_8identityESX_S17_vS18_EENS_8epilogue10collective18CollectiveEpilogueINS1A_23Sm100TmaWarpSpecializedILi1ELi1ELi64ELb0ELb0EEEJSG_NS5_IJNSQ_ISE_SB_EENSQ_ISF_SB_EEEEEaSH_aSH_NS1A_6fusion15FusionCallbacksIS1E_NS1I_17LinearCombinationIaiaiLNS_15FloatRoundStyleE2EEESG_S1H_JEEENS4_5SM1004TMEM4LOAD26SM100_TMEM_LOAD_32dp32b64xESX_NSY_INSZ_ILi2ELi4ELi3EEES12_NSQ_INS5_IJS13_SF_EEENS5_IJSF_SB_EEEEEEENS4_39AutoVectorizingCopyWithAssumedAlignmentILi128EEENS4_14SM90_TMA_STOREES1W_S1Y_S1Y_EEEvvEEEEvNT_6ParamsE)
        /*087c*/ 	.short	0x0380
        /*087e*/ 	.short	0x0800


	//----- nvinfo : EIATTR_SW_WAR
	.align		4
.L_55:
        /*0880*/ 	.byte	0x04, 0x36
        /*0882*/ 	.short	(.L_57 - .L_56)
.L_56:
        /*0884*/ 	.word	0x00000008
.L_57:


//--------------------- .nv.callgraph             --------------------------
	.section	.nv.callgraph,"",@"SHT_CUDA_CALLGRAPH"
	.align	4
	.sectionentsize	8
	.align		4
        /*0000*/ 	.word	0x00000000
	.align		4
        /*0004*/ 	.word	0xffffffff
	.align		4
        /*0008*/ 	.word	index@(_ZN7cutlass13device_kernelINS_4gemm6kernel13GemmUniversalIN4cute5tupleIJiiiiEEENS1_10collective13CollectiveMmaINS1_35MainloopSm100TmaUmmaWarpSpecializedILi8ELi2ELi4ENS5_IJNS4_1CILi1EEESB_SB_EEEEENS5_IJNSA_ILi128EEENSA_ILi64EEESE_EEEaNS5_IJlSB_lEEEaSH_NS4_8TiledMMAINS4_8MMA_AtomIJNS4_15SM100_MMA_S8_SSIaaiLi128ELi64ELNS4_4UMMA5MajorE0ELSM_0ELNSL_8SaturateE0EEEEEENS4_6LayoutISC_NS5_IJNSA_ILi0EEESR_SR_EEEEENS5_IJNS4_10UnderscoreESU_SU_EEEEENS4_13SM90_TMA_LOADENS4_14ComposedLayoutINS4_7SwizzleILi3ELi4ELi3EEENS4_18smem_ptr_flag_bitsILi8EEENSQ_INS5_IJNSA_ILi8EEESE_EEENS5_IJSE_SB_EEEEEEEvNS4_8identityESX_S17_vS18_EENS_8epilogue10collective18CollectiveEpilogueINS1A_23Sm100TmaWarpSpecializedILi1ELi1ELi64ELb0ELb0EEEJSG_NS5_IJNSQ_ISE_SB_EENSQ_ISF_SB_EEEEEaSH_aSH_NS1A_6fusion15FusionCallbacksIS1E_NS1I_17LinearCombinationIaiaiLNS_15FloatRoundStyleE2EEESG_S1H_JEEENS4_5SM1004TMEM4LOAD26SM100_TMEM_LOAD_32dp32b64xESX_NSY_INSZ_ILi2ELi4ELi3EEES12_NSQ_INS5_IJS13_SF_EEENS5_IJSF_SB_EEEEEEENS4_39AutoVectorizingCopyWithAssumedAlignmentILi128EEENS4_14SM90_TMA_STOREES1W_S1Y_S1Y_EEEvvEEEEvNT_6ParamsE)
	.align		4
        /*000c*/ 	.word	index@(__assertfail)
	.align		4
        /*0010*/ 	.word	0x00000000
	.align		4
        /*0014*/ 	.word	0xfffffffe
	.align		4
        /*0018*/ 	.word	0x00000000
	.align		4
        /*001c*/ 	.word	0xfffffffd
	.align		4
        /*0020*/ 	.word	0x00000000
	.align		4
        /*0024*/ 	.word	0xfffffffc


//--------------------- .nv.constant4             --------------------------
	.section	.nv.constant4,"a",@progbits
	.align	8
	.align		8
.nv.constant4:
        /*0000*/ 	.dword	__assertfail
	.align		8
        /*0008*/ 	.dword	__unnamed_1
	.align		8
        /*0010*/ 	.dword	__unnamed_2
	.align		8
        /*0018*/ 	.dword	_ZN40_INTERNAL_b39c4cee_4_k_cu_fcc5bbd6_140044cuda3std3__45__cpo5beginE
	.align		8
        /*0020*/ 	.dword	_ZN40_INTERNAL_b39c4cee_4_k_cu_fcc5bbd6_140044cuda3std3__45__cpo3endE
	.align		8
        /*0028*/ 	.dword	_ZN40_INTERNAL_b39c4cee_4_k_cu_fcc5bbd6_140044cuda3std3__45__cpo6cbeginE
	.align		8
        /*0030*/ 	.dword	_ZN40_INTERNAL_b39c4cee_4_k_cu_fcc5bbd6_140044cuda3std3__45__cpo4cendE
	.align		8
        /*0038*/ 	.dword	_ZN40_INTERNAL_b39c4cee_4_k_cu_fcc5bbd6_140044cuda3std3__442_GLOBAL__N__b39c4cee_4_k_cu_fcc5bbd6_140046ignoreE
	.align		8
        /*0040*/ 	.dword	_ZN40_INTERNAL_b39c4cee_4_k_cu_fcc5bbd6_140044cuda3std3__419piecewise_constructE
	.align		8
        /*0048*/ 	.dword	_ZN40_INTERNAL_b39c4cee_4_k_cu_fcc5bbd6_140044cuda3std3__48in_placeE
	.align		8
        /*0050*/ 	.dword	_ZN40_INTERNAL_b39c4cee_4_k_cu_fcc5bbd6_140044cuda3std6ranges3__45__cpo4swapE
	.align		8
        /*0058*/ 	.dword	_ZN40_INTERNAL_b39c4cee_4_k_cu_fcc5bbd6_140044cuda3std6ranges3__45__cpo9iter_moveE
	.align		8
        /*0060*/ 	.dword	_ZN40_INTERNAL_b39c4cee_4_k_cu_fcc5bbd6_140044cute7productE
	.align		8
        /*0068*/ 	.dword	_ZN40_INTERNAL_b39c4cee_4_k_cu_fcc5bbd6_140044cute1_E
	.align		8
        /*0070*/ 	.dword	$str$25
	.align		8
        /*0078*/ 	.dword	$str$26
	.align		8
        /*0080*/ 	.dword	$str$27
	.align		8
        /*0088*/ 	.dword	$str$28


//--------------------- .text._ZN7cutlass13device_kernelINS_4gemm6kernel13GemmUniversalIN4cute5tupleIJiiiiEEENS1_10collective13CollectiveMmaINS1_35MainloopSm100TmaUmmaWarpSpecializedILi8ELi2ELi4ENS5_IJNS4_1CILi1EEESB_SB_EEEEENS5_IJNSA_ILi128EEENSA_ILi64EEESE_EEEaNS5_IJlSB_lEEEaSH_NS4_8TiledMMAINS4_8MMA_AtomIJNS4_15SM100_MMA_S8_SSIaaiLi128ELi64ELNS4_4UMMA5MajorE0ELSM_0ELNSL_8SaturateE0EEEEEENS4_6LayoutISC_NS5_IJNSA_ILi0EEESR_SR_EEEEENS5_IJNS4_10UnderscoreESU_SU_EEEEENS4_13SM90_TMA_LOADENS4_14ComposedLayoutINS4_7SwizzleILi3ELi4ELi3EEENS4_18smem_ptr_flag_bitsILi8EEENSQ_INS5_IJNSA_ILi8EEESE_EEENS5_IJSE_SB_EEEEEEEvNS4_8identityESX_S17_vS18_EENS_8epilogue10collective18CollectiveEpilogueINS1A_23Sm100TmaWarpSpecializedILi1ELi1ELi64ELb0ELb0EEEJSG_NS5_IJNSQ_ISE_SB_EENSQ_ISF_SB_EEEEEaSH_aSH_NS1A_6fusion15FusionCallbacksIS1E_NS1I_17LinearCombinationIaiaiLNS_15FloatRoundStyleE2EEESG_S1H_JEEENS4_5SM1004TMEM4LOAD26SM100_TMEM_LOAD_32dp32b64xESX_NSY_INSZ_ILi2ELi4ELi3EEES12_NSQ_INS5_IJS13_SF_EEENS5_IJSF_SB_EEEEEEENS4_39AutoVectorizingCopyWithAssumedAlignmentILi128EEENS4_14SM90_TMA_STOREES1W_S1Y_S1Y_EEEvvEEEEvNT_6ParamsE --------------------------
	.section	.text._ZN7cutlass13device_kernelINS_4gemm6kernel13GemmUniversalIN4cute5tupleIJiiiiEEENS1_10collective13CollectiveMmaINS1_35MainloopSm100TmaUmmaWarpSpecializedILi8ELi2ELi4ENS5_IJNS4_1CILi1EEESB_SB_EEEEENS5_IJNSA_ILi128EEENSA_ILi64EEESE_EEEaNS5_IJlSB_lEEEaSH_NS4_8TiledMMAINS4_8MMA_AtomIJNS4_15SM100_MMA_S8_SSIaaiLi128ELi64ELNS4_4UMMA5MajorE0ELSM_0ELNSL_8SaturateE0EEEEEENS4_6LayoutISC_NS5_IJNSA_ILi0EEESR_SR_EEEEENS5_IJNS4_10UnderscoreESU_SU_EEEEENS4_13SM90_TMA_LOADENS4_14ComposedLayoutINS4_7SwizzleILi3ELi4ELi3EEENS4_18smem_ptr_flag_bitsILi8EEENSQ_INS5_IJNSA_ILi8EEESE_EEENS5_IJSE_SB_EEEEEEEvNS4_8identityESX_S17_vS18_EENS_8epilogue10collective18CollectiveEpilogueINS1A_23Sm100TmaWarpSpecializedILi1ELi1ELi64ELb0ELb0EEEJSG_NS5_IJNSQ_ISE_SB_EENSQ_ISF_SB_EEEEEaSH_aSH_NS1A_6fusion15FusionCallbacksIS1E_NS1I_17LinearCombinationIaiaiLNS_15FloatRoundStyleE2EEESG_S1H_JEEENS4_5SM1004TMEM4LOAD26SM100_TMEM_LOAD_32dp32b64xESX_NSY_INSZ_ILi2ELi4ELi3EEES12_NSQ_INS5_IJS13_SF_EEENS5_IJSF_SB_EEEEEEENS4_39AutoVectorizingCopyWithAssumedAlignmentILi128EEENS4_14SM90_TMA_STOREES1W_S1Y_S1Y_EEEvvEEEEvNT_6ParamsE,"ax",@progbits
	.align	128
.text._ZN7cutlass13device_kernelINS_4gemm6kernel13GemmUniversalIN4cute5tupleIJiiiiEEENS1_10collective13CollectiveMmaINS1_35MainloopSm100TmaUmmaWarpSpecializedILi8ELi2ELi4ENS5_IJNS4_1CILi1EEESB_SB_EEEEENS5_IJNSA_ILi128EEENSA_ILi64EEESE_EEEaNS5_IJlSB_lEEEaSH_NS4_8TiledMMAINS4_8MMA_AtomIJNS4_15SM100_MMA_S8_SSIaaiLi128ELi64ELNS4_4UMMA5MajorE0ELSM_0ELNSL_8SaturateE0EEEEEENS4_6LayoutISC_NS5_IJNSA_ILi0EEESR_SR_EEEEENS5_IJNS4_10UnderscoreESU_SU_EEEEENS4_13SM90_TMA_LOADENS4_14ComposedLayoutINS4_7SwizzleILi3ELi4ELi3EEENS4_18smem_ptr_flag_bitsILi8EEENSQ_INS5_IJNSA_ILi8EEESE_EEENS5_IJSE_SB_EEEEEEEvNS4_8identityESX_S17_vS18_EENS_8epilogue10collective18CollectiveEpilogueINS1A_23Sm100TmaWarpSpecializedILi1ELi1ELi64ELb0ELb0EEEJSG_NS5_IJNSQ_ISE_SB_EENSQ_ISF_SB_EEEEEaSH_aSH_NS1A_6fusion15FusionCallbacksIS1E_NS1I_17LinearCombinationIaiaiLNS_15FloatRoundStyleE2EEESG_S1H_JEEENS4_5SM1004TMEM4LOAD26SM100_TMEM_LOAD_32dp32b64xESX_NSY_INSZ_ILi2ELi4ELi3EEES12_NSQ_INS5_IJS13_SF_EEENS5_IJSF_SB_EEEEEEENS4_39AutoVectorizingCopyWithAssumedAlignmentILi128EEENS4_14SM90_TMA_STOREES1W_S1Y_S1Y_EEEvvEEEEvNT_6ParamsE:
        .type           _ZN7cutlass13device_kernelINS_4gemm6kernel13GemmUniversalIN4cute5tupleIJiiiiEEENS1_10collective13CollectiveMmaINS1_35MainloopSm100TmaUmmaWarpSpecializedILi8ELi2ELi4ENS5_IJNS4_1CILi1EEESB_SB_EEEEENS5_IJNSA_ILi128EEENSA_ILi64EEESE_EEEaNS5_IJlSB_lEEEaSH_NS4_8TiledMMAINS4_8MMA_AtomIJNS4_15SM100_MMA_S8_SSIaaiLi128ELi64ELNS4_4UMMA5MajorE0ELSM_0ELNSL_8SaturateE0EEEEEENS4_6LayoutISC_NS5_IJNSA_ILi0EEESR_SR_EEEEENS5_IJNS4_10UnderscoreESU_SU_EEEEENS4_13SM90_TMA_LOADENS4_14ComposedLayoutINS4_7SwizzleILi3ELi4ELi3EEENS4_18smem_ptr_flag_bitsILi8EEENSQ_INS5_IJNSA_ILi8EEESE_EEENS5_IJSE_SB_EEEEEEEvNS4_8identityESX_S17_vS18_EENS_8epilogue10collective18CollectiveEpilogueINS1A_23Sm100TmaWarpSpecializedILi1ELi1ELi64ELb0ELb0EEEJSG_NS5_IJNSQ_ISE_SB_EENSQ_ISF_SB_EEEEEaSH_aSH_NS1A_6fusion15FusionCallbacksIS1E_NS1I_17LinearCombinationIaiaiLNS_15FloatRoundStyleE2EEESG_S1H_JEEENS4_5SM1004TMEM4LOAD26SM100_TMEM_LOAD_32dp32b64xESX_NSY_INSZ_ILi2ELi4ELi3EEES12_NSQ_INS5_IJS13_SF_EEENS5_IJSF_SB_EEEEEEENS4_39AutoVectorizingCopyWithAssumedAlignmentILi128EEENS4_14SM90_TMA_STOREES1W_S1Y_S1Y_EEEvvEEEEvNT_6ParamsE,@function
        .size           _ZN7cutlass13device_kernelINS_4gemm6kernel13GemmUniversalIN4cute5tupleIJiiiiEEENS1_10collective13CollectiveMmaINS1_35MainloopSm100TmaUmmaWarpSpecializedILi8ELi2ELi4ENS5_IJNS4_1CILi1EEESB_SB_EEEEENS5_IJNSA_ILi128EEENSA_ILi64EEESE_EEEaNS5_IJlSB_lEEEaSH_NS4_8TiledMMAINS4_8MMA_AtomIJNS4_15SM100_MMA_S8_SSIaaiLi128ELi64ELNS4_4UMMA5MajorE0ELSM_0ELNSL_8SaturateE0EEEEEENS4_6LayoutISC_NS5_IJNSA_ILi0EEESR_SR_EEEEENS5_IJNS4_10UnderscoreESU_SU_EEEEENS4_13SM90_TMA_LOADENS4_14ComposedLayoutINS4_7SwizzleILi3ELi4ELi3EEENS4_18smem_ptr_flag_bitsILi8EEENSQ_INS5_IJNSA_ILi8EEESE_EEENS5_IJSE_SB_EEEEEEEvNS4_8identityESX_S17_vS18_EENS_8epilogue10collective18CollectiveEpilogueINS1A_23Sm100TmaWarpSpecializedILi1ELi1ELi64ELb0ELb0EEEJSG_NS5_IJNSQ_ISE_SB_EENSQ_ISF_SB_EEEEEaSH_aSH_NS1A_6fusion15FusionCallbacksIS1E_NS1I_17LinearCombinationIaiaiLNS_15FloatRoundStyleE2EEESG_S1H_JEEENS4_5SM1004TMEM4LOAD26SM100_TMEM_LOAD_32dp32b64xESX_NSY_INSZ_ILi2ELi4ELi3EEES12_NSQ_INS5_IJS13_SF_EEENS5_IJSF_SB_EEEEEEENS4_39AutoVectorizingCopyWithAssumedAlignmentILi128EEENS4_14SM90_TMA_STOREES1W_S1Y_S1Y_EEEvvEEEEvNT_6ParamsE,(.L_x_140 - _ZN7cutlass13device_kernelINS_4gemm6kernel13GemmUniversalIN4cute5tupleIJiiiiEEENS1_10collective13CollectiveMmaINS1_35MainloopSm100TmaUmmaWarpSpecializedILi8ELi2ELi4ENS5_IJNS4_1CILi1EEESB_SB_EEEEENS5_IJNSA_ILi128EEENSA_ILi64EEESE_EEEaNS5_IJlSB_lEEEaSH_NS4_8TiledMMAINS4_8MMA_AtomIJNS4_15SM100_MMA_S8_SSIaaiLi128ELi64ELNS4_4UMMA5MajorE0ELSM_0ELNSL_8SaturateE0EEEEEENS4_6LayoutISC_NS5_IJNSA_ILi0EEESR_SR_EEEEENS5_IJNS4_10UnderscoreESU_SU_EEEEENS4_13SM90_TMA_LOADENS4_14ComposedLayoutINS4_7SwizzleILi3ELi4ELi3EEENS4_18smem_ptr_flag_bitsILi8EEENSQ_INS5_IJNSA_ILi8EEESE_EEENS5_IJSE_SB_EEEEEEEvNS4_8identityESX_S17_vS18_EENS_8epilogue10collective18CollectiveEpilogueINS1A_23Sm100TmaWarpSpecializedILi1ELi1ELi64ELb0ELb0EEEJSG_NS5_IJNSQ_ISE_SB_EENSQ_ISF_SB_EEEEEaSH_aSH_NS1A_6fusion15FusionCallbacksIS1E_NS1I_17LinearCombinationIaiaiLNS_15FloatRoundStyleE2EEESG_S1H_JEEENS4_5SM1004TMEM4LOAD26SM100_TMEM_LOAD_32dp32b64xESX_NSY_INSZ_ILi2ELi4ELi3EEES12_NSQ_INS5_IJS13_SF_EEENS5_IJSF_SB_EEEEEEENS4_39AutoVectorizingCopyWithAssumedAlignmentILi128EEENS4_14SM90_TMA_STOREES1W_S1Y_S1Y_EEEvvEEEEvNT_6ParamsE)
        .other          _ZN7cutlass13device_kernelINS_4gemm6kernel13GemmUniversalIN4cute5tupleIJiiiiEEENS1_10collective13CollectiveMmaINS1_35MainloopSm100TmaUmmaWarpSpecializedILi8ELi2ELi4ENS5_IJNS4_1CILi1EEESB_SB_EEEEENS5_IJNSA_ILi128EEENSA_ILi64EEESE_EEEaNS5_IJlSB_lEEEaSH_NS4_8TiledMMAINS4_8MMA_AtomIJNS4_15SM100_MMA_S8_SSIaaiLi128ELi64ELNS4_4UMMA5MajorE0ELSM_0ELNSL_8SaturateE0EEEEEENS4_6LayoutISC_NS5_IJNSA_ILi0EEESR_SR_EEEEENS5_IJNS4_10UnderscoreESU_SU_EEEEENS4_13SM90_TMA_LOADENS4_14ComposedLayoutINS4_7SwizzleILi3ELi4ELi3EEENS4_18smem_ptr_flag_bitsILi8EEENSQ_INS5_IJNSA_ILi8EEESE_EEENS5_IJSE_SB_EEEEEEEvNS4_8identityESX_S17_vS18_EENS_8epilogue10collective18CollectiveEpilogueINS1A_23Sm100TmaWarpSpecializedILi1ELi1ELi64ELb0ELb0EEEJSG_NS5_IJNSQ_ISE_SB_EENSQ_ISF_SB_EEEEEaSH_aSH_NS1A_6fusion15FusionCallbacksIS1E_NS1I_17LinearCombinationIaiaiLNS_15FloatRoundStyleE2EEESG_S1H_JEEENS4_5SM1004TMEM4LOAD26SM100_TMEM_LOAD_32dp32b64xESX_NSY_INSZ_ILi2ELi4ELi3EEES12_NSQ_INS5_IJS13_SF_EEENS5_IJSF_SB_EEEEEEENS4_39AutoVectorizingCopyWithAssumedAlignmentILi128EEENS4_14SM90_TMA_STOREES1W_S1Y_S1Y_EEEvvEEEEvNT_6ParamsE,@"STO_CUDA_ENTRY STV_DEFAULT"
_ZN7cutlass13device_kernelINS_4gemm6kernel13GemmUniversalIN4cute5tupleIJiiiiEEENS1_10collective13CollectiveMmaINS1_35MainloopSm100TmaUmmaWarpSpecializedILi8ELi2ELi4ENS5_IJNS4_1CILi1EEESB_SB_EEEEENS5_IJNSA_ILi128EEENSA_ILi64EEESE_EEEaNS5_IJlSB_lEEEaSH_NS4_8TiledMMAINS4_8MMA_AtomIJNS4_15SM100_MMA_S8_SSIaaiLi128ELi64ELNS4_4UMMA5MajorE0ELSM_0ELNSL_8SaturateE0EEEEEENS4_6LayoutISC_NS5_IJNSA_ILi0EEESR_SR_EEEEENS5_IJNS4_10UnderscoreESU_SU_EEEEENS4_13SM90_TMA_LOADENS4_14ComposedLayoutINS4_7SwizzleILi3ELi4ELi3EEENS4_18smem_ptr_flag_bitsILi8EEENSQ_INS5_IJNSA_ILi8EEESE_EEENS5_IJSE_SB_EEEEEEEvNS4_8identityESX_S17_vS18_EENS_8epilogue10collective18CollectiveEpilogueINS1A_23Sm100TmaWarpSpecializedILi1ELi1ELi64ELb0ELb0EEEJSG_NS5_IJNSQ_ISE_SB_EENSQ_ISF_SB_EEEEEaSH_aSH_NS1A_6fusion15FusionCallbacksIS1E_NS1I_17LinearCombinationIaiaiLNS_15FloatRoundStyleE2EEESG_S1H_JEEENS4_5SM1004TMEM4LOAD26SM100_TMEM_LOAD_32dp32b64xESX_NSY_INSZ_ILi2ELi4ELi3EEES12_NSQ_INS5_IJS13_SF_EEENS5_IJSF_SB_EEEEEEENS4_39AutoVectorizingCopyWithAssumedAlignmentILi128EEENS4_14SM90_TMA_STOREES1W_S1Y_S1Y_EEEvvEEEEvNT_6ParamsE:
[----:B------:R-:W1:Y:S01]  /*0000*/  LDC R1, c[0x0][0x37c] ;  /* 0x0000df00ff017b82 */ /* 0x000e620000000800 */
[----:B------:R-:W2:Y:S01]  /*0010*/  S2R R176, SR_TID.X ;  /* 0x0000000000b07919 */ /* 0x000ea20000002100 */
[----:B------:R-:W3:Y:S01]  /*0020*/  LDCU.64 UR4, c[0x0][0x890] ;  /* 0x00011200ff0477ac */ /* 0x000ee20008000a00 */
[----:B------:R-:W-:Y:S02]  /*0030*/  PRMT R168, RZ, 0x7610, R168 ;  /* 0x00007610ffa87816 */ /* 0x000fe400000000a8 */
[----:B------:R-:W-:Y:S01]  /*0040*/  ELECT P5, URZ, PT ;  /* 0x0000000000ff782f */ /* 0x000fe200038a0000 */
[----:B------:R-:W4:Y:S01]  /*0050*/  LDCU.64 UR40, c[0x0][0x358] ;  /* 0x00006b00ff2877ac */ /* 0x000f220008000a00 */
[----:B---3--:R-:W-:-:S04]  /*0060*/  UISETP.NE.U32.AND UP0, UPT, UR4, URZ, UPT ;  /* 0x000000ff0400728c */ /* 0x008fc8000bf05070 */
[----:B------:R-:W-:Y:S01]  /*0070*/  UISETP.NE.AND.EX UP0, UPT, UR5, URZ, UPT, UP0 ;  /* 0x000000ff0500728c */ /* 0x000fe2000bf05300 */
[----:B--2---:R-:W-:-:S05]  /*0080*/  SHF.R.U32.HI R181, RZ, 0x5, R176 ;  /* 0x00000005ffb57819 */ /* 0x004fca00000116b0 */
[----:B------:R-:W2:Y:S02]  /*0090*/  SHFL.IDX PT, R0, R181, RZ, 0x1f ;  /* 0x00001fffb5007589 */ /* 0x000ea400000e0000 */
[----:B--2---:R-:W-:Y:S01]  /*00a0*/  R2UR UR8, R0 ;  /* 0x00000000000872ca */ /* 0x004fe200000e0000 */
[----:B-1--4-:R-:W-:-:S14]  /*00b0*/  BRA.U UP0, `(.L_x_0) ;  /* 0x00000001002c7547 */ /* 0x012fdc000b800000 */
[----:B------:R-:W1:Y:S02]  /*00c0*/  LDCU.64 UR6, c[0x0][0x888] ;  /* 0x00011100ff0677ac */ /* 0x000e640008000a00 */
[----:B-1----:R-:W-:-:S04]  /*00d0*/  UISETP.NE.U32.AND UP0, UPT, UR6, URZ, UPT ;  /* 0x000000ff0600728c */ /* 0x002fc8000bf05070 */
[----:B------:R-:W-:-:S09]  /*00e0*/  UISETP.NE.AND.EX UP0, UPT, UR7, URZ, UPT, UP0 ;  /* 0x000000ff0700728c */ /* 0x000fd2000bf05300 */
[----:B------:R-:W-:Y:S05]  /*00f0*/  BRA.U !UP0, `(.L_x_1) ;  /* 0x0000000108107547 */ /* 0x000fea000b800000 */
[----:B------:R-:W1:Y:S02]  /*0100*/  LDC.64 R80, c[0x0][0x888] ;  /* 0x00022200ff507b82 */ /* 0x000e640000000a00 */
[----:B-1----:R1:W5:Y:S01]  /*0110*/  LDG.E R80, desc[UR40][R80.64] ;  /* 0x0000002850507981 */ /* 0x002362000c1e1900 */
[----:B------:R-:W-:Y:S01]  /*0120*/  HFMA2 R168, -RZ, RZ, 0, 5.9604644775390625e-08 ;  /* 0x00000001ffa87431 */ /* 0x000fe200000001ff */
[----:B------:R-:W-:Y:S05]  /*0130*/  BRA `(.L_x_0) ;  /* 0x00000000000c7947 */ /* 0x000fea0003800000 */
.L_x_1:
[----:B------:R-:W1:Y:S01]  /*0140*/  LDCU UR6, c[0x0][0x880] ;  /* 0x00011000ff0677ac */ /* 0x000e620008000800 */
[----:B------:R-:W-:Y:S01]  /*0150*/  HFMA2 R168, -RZ, RZ, 0, 5.9604644775390625e-08 ;  /* 0x00000001ffa87431 */ /* 0x000fe200000001ff */
[----:B-1----:R-:W-:-:S07]  /*0160*/  MOV R80, UR6 ;  /* 0x0000000600507c02 */ /* 0x002fce0008000f00 */
.L_x_0:
[----:B------:R-:W2:Y:S02]  /*0170*/  LDCU.64 UR6, c[0x0][0x8b0] ;  /* 0x00011600ff0677ac */ /* 0x000ea40008000a00 */
[----:B--2---:R-:W-:-:S04]  /*0180*/  UISETP.NE.U32.AND UP0, UPT, UR6, URZ, UPT ;  /* 0x000000ff0600728c */ /* 0x004fc8000bf05070 */
[----:B------:R-:W-:-:S09]  /*0190*/  UISETP.NE.AND.EX UP0, UPT, UR7, URZ, UPT, UP0 ;  /* 0x000000ff0700728c */ /* 0x000fd2000bf05300 */
[----:B------:R-:W-:Y:S05]  /*01a0*/  BRA.U UP0, `(.L_x_2) ;  /* 0x0000000100247547 */ /* 0x000fea000b800000 */
[----:B------:R-:W2:Y:S02]  /*01b0*/  LDCU.64 UR6, c[0x0][0x8a8] ;  /* 0x00011500ff0677ac */ /* 0x000ea40008000a00 */
[----:B--2---:R-:W-:-:S04]  /*01c0*/  UISETP.NE.U32.AND UP0, UPT, UR6, URZ, UPT ;  /* 0x000000ff0600728c */ /* 0x004fc8000bf05070 */
[----:B------:R-:W-:-:S09]  /*01d0*/  UISETP.NE.AND.EX UP0, UPT, UR7, URZ, UPT, UP0 ;  /* 0x000000ff0700728c */ /* 0x000fd2000bf05300 */
[----:B------:R-:W-:Y:S05]  /*01e0*/  BRA.U !UP0, `(.L_x_3) ;  /* 0x00000001080c7547 */ /* 0x000fea000b800000 */
[----:B------:R-:W2:Y:S02]  /*01f0*/  LDC.64 R78, c[0x0][0x8a8] ;  /* 0x00022a00ff4e7b82 */ /* 0x000ea40000000a00 */
[----:B--2---:R2:W5:Y:S01]  /*0200*/  LDG.E R78, desc[UR40][R78.64] ;  /* 0x000000284e4e7981 */ /* 0x004562000c1e1900 */
[----:B------:R-:W-:Y:S05]  /*0210*/  BRA `(.L_x_2) ;  /* 0x0000000000087947 */ /* 0x000fea0003800000 */
.L_x_3:
[----:B------:R-:W2:Y:S02]  /*0220*/  LDCU UR6, c[0x0][0x8a0] ;  /* 0x00011400ff0677ac */ /* 0x000ea40008000800 */
[----:B--2---:R-:W-:Y:S02]  /*0230*/  MOV R78, UR6 ;  /* 0x00000006004e7c02 */ /* 0x004fe40008000f00 */
.L_x_2:
[----:B------:R-:W-:Y:S01]  /*0240*/  IMAD.U32 R0, RZ, RZ, UR8 ;  /* 0x00000008ff007e24 */ /* 0x000fe2000f8e00ff */
[----:B------:R-:W-:Y:S04]  /*0250*/  BSSY.RECONVERGENT B0, `(.L_x_4) ;  /* 0x000000c000007945 */ /* 0x000fe80003800200 */
[C---:B------:R-:W-:Y:S02]  /*0260*/  ISETP.NE.OR P1, PT, R0.reuse, 0x1, !P5 ;  /* 0x000000010000780c */ /* 0x040fe40006f25670 */
[----:B------:R-:W-:-:S11]  /*0270*/  ISETP.NE.OR P0, PT, R0, 0x3, !P5 ;  /* 0x000000030000780c */ /* 0x000fd60006f05670 */
[----:B------:R-:W-:Y:S05]  /*0280*/  @P1 BRA `(.L_x_5) ;  /* 0x0000000000201947 */ /* 0x000fea0003800000 */
[----:B------:R-:W3:Y:S02]  /*0290*/  LDCU.64 UR6, c[0x0][0x348] ;  /* 0x00006900ff0677ac */ /* 0x000ee40008000a00 */
[----:B---3--:R-:W-:Y:S02]  /*02a0*/  UIADD3 UR10, UP1, UPT, UR6, 0x80, URZ ;  /* 0x00000080060a7890 */ /* 0x008fe4000ff3e0ff */
[----:B------:R-:W-:Y:S02]  /*02b0*/  UIADD3 UR6, UP0, UPT, UR6, 0x180, URZ ;  /* 0x0000018006067890 */ /* 0x000fe4000ff1e0ff */
[----:B------:R-:W-:Y:S02]  /*02c0*/  UIADD3.X UR11, UPT, UPT, URZ, UR7, URZ, UP1, !UPT ;  /* 0x00000007ff0b7290 */ /* 0x000fe40008ffe4ff */
[----:B------:R-:W-:-:S07]  /*02d0*/  UIADD3.X UR7, UPT, UPT, URZ, UR7, URZ, UP0, !UPT ;  /* 0x00000007ff077290 */ /* 0x000fce00087fe4ff */
[----:B------:R3:W-:Y:S02]  /*02e0*/  UTMACCTL.PF [UR10] ;  /* 0x000000000a0079b9 */ /* 0x0007e40008040000 */
[----:B------:R3:W-:Y:S02]  /*02f0*/  UTMACCTL.PF [UR6] ;  /* 0x00000000060079b9 */ /* 0x0007e40008040000 */
[----:B---3--:R-:W-:Y:S01]  /*0300*/  NOP ;  /* 0x0000000000007918 */ /* 0x008fe20000000000 */
.L_x_5:
[----:B------:R-:W-:Y:S05]  /*0310*/  BSYNC.RECONVERGENT B0 ;  /* 0x0000000000007941 */ /* 0x000fea0003800200 */
.L_x_4:
[----:B------:R-:W-:Y:S04]  /*0320*/  BSSY.RECONVERGENT B0, `(.L_x_6) ;  /* 0x000000a000007945 */ /* 0x000fe80003800200 */
        /* <DEDUP_REMOVED lines=9> */
.L_x_7:
[----:B------:R-:W-:Y:S05]  /*03c0*/  BSYNC.RECONVERGENT B0 ;  /* 0x0000000000007941 */ /* 0x000fea0003800200 */
.L_x_6:
[----:B------:R-:W3:Y:S01]  /*03d0*/  LDCU.64 UR6, c[0x0][0x888] ;  /* 0x00011100ff0677ac */ /* 0x000ee20008000a00 */
[----:B------:R-:W-:Y:S02]  /*03e0*/  UISETP.EQ.U32.AND UP1, UPT, UR4, URZ, UPT ;  /* 0x000000ff0400728c */ /* 0x000fe4000bf22070 */
[----:B------:R-:W-:Y:S02]  /*03f0*/  UPLOP3.LUT UP2, UPT, UPT, UPT, UPT, 0x80, 0x8 ;  /* 0x000000000008789c */ /* 0x000fe40003f4f070 */
[----:B---3--:R-:W-:-:S04]  /*0400*/  UISETP.NE.U32.AND UP0, UPT, UR6, URZ, UPT ;  /* 0x000000ff0600728c */ /* 0x008fc8000bf05070 */
[----:B------:R-:W-:-:S04]  /*0410*/  UISETP.NE.AND.EX UP0, UPT, UR7, URZ, UPT, UP0 ;  /* 0x000000ff0700728c */ /* 0x000fc8000bf05300 */
[----:B------:R-:W-:-:S04]  /*0420*/  UISETP.EQ.OR.EX UP3, UPT, UR5, URZ, !UP0, UP1 ;  /* 0x000000ff0500728c */ /* 0x000fc8000c762710 */
[----:B------:R-:W-:-:S05]  /*0430*/  UP2UR UR44, UPR, URZ, 0x8 ;  /* 0x00000008ff2c7883 */ /* 0x000fca0008000000 */
[----:B------:R-:W-:Y:S07]  /*0440*/  BRA.U !UP3, `(.L_x_8) ;  /* 0x000000010b207547 */ /* 0x000fee000b800000 */
[----:B-----5:R-:W-:Y:S01]  /*0450*/  R2UR UR6, R80 ;  /* 0x00000000500672ca */ /* 0x020fe200000e0000 */
[----:B------:R-:W-:Y:S02]  /*0460*/  UISETP.NE.U32.AND UP2, UPT, UR4, URZ, UPT ;  /* 0x000000ff0400728c */ /* 0x000fe4000bf45070 */
[----:B------:R-:W-:Y:S02]  /*0470*/  USEL UR4, URZ, 0xffffffff, UP0 ;  /* 0xffffffffff047887 */ /* 0x000fe40008000000 */
[----:B------:R-:W-:-:S08]  /*0480*/  UISETP.NE.AND.EX UP2, UPT, UR5, URZ, UPT, UP2 ;  /* 0x000000ff0500728c */ /* 0x000fd0000bf45320 */
[----:B------:R-:W-:-:S04]  /*0490*/  UISETP.NE.AND UP1, UPT, UR6, URZ, UPT ;  /* 0x000000ff0600728c */ /* 0x000fc8000bf25270 */
[----:B------:R-:W-:-:S04]  /*04a0*/  @!UP2 USEL UR4, URZ, 0xffffffff, UP1 ;  /* 0xffffffffff04a887 */ /* 0x000fc80008800000 */
[----:B------:R-:W-:-:S04]  /*04b0*/  ULOP3.LUT UR4, UR4, 0x1, URZ, 0xc0, !UPT ;  /* 0x0000000104047892 */ /* 0x000fc8000f8ec0ff */
[----:B------:R-:W-:-:S11]  /*04c0*/  UISETP.NE.U32.AND UP2, UPT, UR4, 0x1, UPT ;  /* 0x000000010400788c */ /* 0x000fd6000bf45070 */
.L_x_8:
[----:B------:R-:W3:Y:S01]  /*04d0*/  SHFL.IDX PT, R2, R181, RZ, 0x1f ;  /* 0x00001fffb5027589 */ /* 0x000ee200000e0000 */
[----:B------:R-:W-:-:S04]  /*04e0*/  UISETP.NE.AND UP1, UPT, UR8, 0x2, UPT ;  /* 0x000000020800788c */ /* 0x000fc8000bf25270 */
[----:B------:R-:W-:Y:S01]  /*04f0*/  USEL UR13, URZ, 0x1, UP1 ;  /* 0x00000001ff0d7887 */ /* 0x000fe20008800000 */
[----:B---3--:R-:W-:-:S13]  /*0500*/  ISETP.NE.AND P0, PT, R2, RZ, PT ;  /* 0x000000ff0200720c */ /* 0x008fda0003f05270 */
[----:B------:R-:W-:Y:S05]  /*0510*/  @P0 BRA `(.L_x_9) ;  /* 0x0000000000680947 */ /* 0x000fea0003800000 */
[----:B------:R-:W3:Y:S01]  /*0520*/  S2UR UR5, SR_CgaCtaId ;  /* 0x00000000000579c3 */ /* 0x000ee20000008800 */
[----:B------:R-:W-:Y:S01]  /*0530*/  UMOV UR6, 0x400 ;  /* 0x0000040000067882 */ /* 0x000fe20000000000 */
[----:B------:R-:W-:Y:S01]  /*0540*/  UMOV UR4, 0x1 ;  /* 0x0000000100047882 */ /* 0x000fe20000000000 */
[----:B------:R-:W-:Y:S01]  /*0550*/  ELECT P0, URZ, PT ;  /* 0x0000000000ff782f */ /* 0x000fe20003800000 */
[----:B---3--:R-:W-:Y:S02]  /*0560*/  ULEA UR5, UR5, UR6, 0x18 ;  /* 0x0000000605057291 */ /* 0x008fe4000f8ec0ff */
[----:B------:R-:W-:-:S04]  /*0570*/  UIADD3 UR6, UPT, UPT, -UR4, 0x100000, URZ ;  /* 0x0010000004067890 */ /* 0x000fc8000fffe1ff */
[----:B------:R-:W-:Y:S02]  /*0580*/  USHF.L.U32 UR7, UR6, 0xb, URZ ;  /* 0x0000000b06077899 */ /* 0x000fe400080006ff */
[----:B------:R-:W-:Y:S01]  /*0590*/  USHF.L.U32 UR6, UR6, 0x1, URZ ;  /* 0x0000000106067899 */ /* 0x000fe200080006ff */
[----:B------:R-:W3:Y:S11]  /*05a0*/  FENCE.VIEW.ASYNC.S ;  /* 0x00000000000073c6 */ /* 0x000ef60000000000 */
[----:B---3--:R3:W4:Y:S01]  /*05b0*/  SYNCS.EXCH.64 URZ, [UR5], UR6 ;  /* 0x0000000605ff75b2 */ /* 0x0087220008000100 */
[----:B------:R3:W1:Y:S01]  /*05c0*/  SYNCS.EXCH.64 URZ, [UR5+0x40], UR6 ;  /* 0x0000400605ff75b2 */ /* 0x0006620008000100 */
        /* <DEDUP_REMOVED lines=13> */
[----:B------:R3:W1:Y:S02]  /*06a0*/  SYNCS.EXCH.64 URZ, [UR5+0x78], UR6 ;  /* 0x0000780605ff75b2 */ /* 0x0006640008000100 */
[----:B---3--:R-:W-:Y:S01]  /*06b0*/  NOP ;  /* 0x0000000000007918 */ /* 0x008fe20000000000 */
.L_x_9:
[----:B------:R-:W3:Y:S01]  /*06c0*/  SHFL.IDX PT, R2, R181, RZ, 0x1f ;  /* 0x00001fffb5027589 */ /* 0x000ee200000e0000 */
[----:B------:R-:W-:Y:S01]  /*06d0*/  NOP ;  /* 0x0000000000007918 */ /* 0x000fe20000000000 */
[----:B---3--:R-:W-:-:S13]  /*06e0*/  ISETP.NE.AND P0, PT, R2, 0x1, PT ;  /* 0x000000010200780c */ /* 0x008fda0003f05270 */
[----:B------:R-:W-:Y:S05]  /*06f0*/  @P0 BRA `(.L_x_10) ;  /* 0x0000000000400947 */ /* 0x000fea0003800000 */
[----:B------:R-:W3:Y:S01]  /*0700*/  S2UR UR6, SR_CgaCtaId ;  /* 0x00000000000679c3 */ /* 0x000ee20000008800 */
[----:B------:R-:W-:Y:S01]  /*0710*/  UMOV UR7, 0x400 ;  /* 0x0000040000077882 */ /* 0x000fe20000000000 */
[----:B------:R-:W-:Y:S01]  /*0720*/  UMOV UR5, 0x20 ;  /* 0x0000002000057882 */ /* 0x000fe20000000000 */
[----:B------:R-:W-:Y:S01]  /*0730*/  UMOV UR4, 0x80 ;  /* 0x0000008000047882 */ /* 0x000fe20000000000 */
[----:B------:R-:W-:-:S04]  /*0740*/  UIADD3 UR10, UPT, UPT, -UR5, 0x100000, URZ ;  /* 0x00100000050a7890 */ /* 0x000fc8000fffe1ff */
[----:B------:R-:W-:Y:S02]  /*0750*/  USHF.L.U32 UR11, UR10, 0xb, URZ ;  /* 0x0000000b0a0b7899 */ /* 0x000fe400080006ff */
[----:B------:R-:W-:Y:S02]  /*0760*/  USHF.L.U32 UR10, UR10, 0x1, URZ ;  /* 0x000000010a0a7899 */ /* 0x000fe400080006ff */
[----:B------:R-:W-:-:S04]  /*0770*/  UIADD3 UR4, UPT, UPT, -UR4, 0x100000, URZ ;  /* 0x0010000004047890 */ /* 0x000fc8000fffe1ff */
[----:B------:R-:W-:Y:S02]  /*0780*/  USHF.L.U32 UR5, UR4, 0xb, URZ ;  /* 0x0000000b04057899 */ /* 0x000fe400080006ff */
[----:B------:R-:W-:Y:S01]  /*0790*/  USHF.L.U32 UR4, UR4, 0x1, URZ ;  /* 0x0000000104047899 */ /* 0x000fe200080006ff */
[----:B------:R-:W-:Y:S01]  /*07a0*/  ELECT P0, URZ, PT ;  /* 0x0000000000ff782f */ /* 0x000fe20003800000 */
[----:B---3--:R-:W-:Y:S01]  /*07b0*/  ULEA UR6, UR6, UR7, 0x18 ;  /* 0x0000000706067291 */ /* 0x008fe2000f8ec0ff */
[----:B------:R-:W3:Y:S11]  /*07c0*/  FENCE.VIEW.ASYNC.S ;  /* 0x00000000000073c6 */ /* 0x000ef60000000000 */
[----:B---3--:R3:W1:Y:S01]  /*07d0*/  SYNCS.EXCH.64 URZ, [UR6+0x80], UR10 ;  /* 0x0000800a06ff75b2 */ /* 0x0086620008000100 */
[----:B------:R3:W1:Y:S01]  /*07e0*/  SYNCS.EXCH.64 URZ, [UR6+0x88], UR4 ;  /* 0x0000880406ff75b2 */ /* 0x0006620008000100 */
[----:B------:R-:W-:Y:S01]  /*07f0*/  NOP ;  /* 0x0000000000007918 */ /* 0x000fe20000000000 */
.L_x_10:
[----:B------:R-:W2:Y:S01]  /*0800*/  SHFL.IDX PT, R2, R181, RZ, 0x1f ;  /* 0x00001fffb5027589 */ /* 0x000ea200000e0000 */
[----:B------:R-:W-:Y:S01]  /*0810*/  NOP ;  /* 0x0000000000007918 */ /* 0x000fe20000000000 */
[----:B--2---:R-:W-:-:S13]  /*0820*/  ISETP.NE.AND P0, PT, R2, 0x3, PT ;  /* 0x000000030200780c */ /* 0x004fda0003f05270 */
[----:B------:R-:W-:Y:S05]  /*0830*/  @P0 BRA `(.L_x_11) ;  /* 0x0000000000300947 */ /* 0x000fea0003800000 */
[----:B---3--:R-:W2:Y:S01]  /*0840*/  S2UR UR5, SR_CgaCtaId ;  /* 0x00000000000579c3 */ /* 0x008ea20000008800 */
[----:B------:R-:W-:Y:S01]  /*0850*/  UMOV UR6, 0x400 ;  /* 0x0000040000067882 */ /* 0x000fe20000000000 */
[----:B------:R-:W-:Y:S01]  /*0860*/  UMOV UR4, 0x20 ;  /* 0x0000002000047882 */ /* 0x000fe20000000000 */
[----:B------:R-:W-:Y:S01]  /*0870*/  ELECT P0, URZ, PT ;  /* 0x0000000000ff782f */ /* 0x000fe20003800000 */
[----:B--2---:R-:W-:Y:S02]  /*0880*/  ULEA UR5, UR5, UR6, 0x18 ;  /* 0x0000000605057291 */ /* 0x004fe4000f8ec0ff */
[----:B------:R-:W-:-:S04]  /*0890*/  UIADD3 UR6, UPT, UPT, -UR4, 0x100000, URZ ;  /* 0x0010000004067890 */ /* 0x000fc8000fffe1ff */
[----:B------:R-:W-:Y:S02]  /*08a0*/  USHF.L.U32 UR7, UR6, 0xb, URZ ;  /* 0x0000000b06077899 */ /* 0x000fe400080006ff */
[----:B------:R-:W-:Y:S01]  /*08b0*/  USHF.L.U32 UR6, UR6, 0x1, URZ ;  /* 0x0000000106067899 */ /* 0x000fe200080006ff */
[----:B------:R-:W2:Y:S11]  /*08c0*/  FENCE.VIEW.ASYNC.S ;  /* 0x00000000000073c6 */ /* 0x000eb60000000000 */
[----:B--2---:R2:W3:Y:S01]  /*08d0*/  SYNCS.EXCH.64 URZ, [UR5+0x90], UR6 ;  /* 0x0000900605ff75b2 */ /* 0x0044e20008000100 */
[----:B------:R2:W1:Y:S01]  /*08e0*/  SYNCS.EXCH.64 URZ, [UR5+0x98], UR6 ;  /* 0x0000980605ff75b2 */ /* 0x0004620008000100 */
[----:B------:R-:W-:Y:S01]  /*08f0*/  NOP ;  /* 0x0000000000007918 */ /* 0x000fe20000000000 */
.L_x_11:
[----:B------:R-:W4:Y:S01]  /*0900*/  SHFL.IDX PT, R2, R181, RZ, 0x1f ;  /* 0x00001fffb5027589 */ /* 0x000f2200000e0000 */
[----:B------:R-:W-:Y:S01]  /*0910*/  NOP ;  /* 0x0000000000007918 */ /* 0x000fe20000000000 */
[----:B----4-:R-:W-:-:S13]  /*0920*/  ISETP.NE.AND P0, PT, R2, 0x4, PT ;  /* 0x000000040200780c */ /* 0x010fda0003f05270 */
[----:B------:R-:W-:Y:S05]  /*0930*/  @P0 BRA `(.L_x_12) ;  /* 0x00000000004c0947 */ /* 0x000fea0003800000 */
[----:B--23--:R-:W2:Y:S01]  /*0940*/  S2UR UR5, SR_CgaCtaId ;  /* 0x00000000000579c3 */ /* 0x00cea20000008800 */
[----:B------:R-:W-:Y:S01]  /*0950*/  UMOV UR7, 0x100 ;  /* 0x0000010000077882 */ /* 0x000fe20000000000 */
[----:B------:R-:W-:Y:S01]  /*0960*/  UMOV UR6, 0x400 ;  /* 0x0000040000067882 */ /* 0x000fe20000000000 */
[----:B------:R-:W-:Y:S01]  /*0970*/  USEL UR7, UR7, 0xe0, UP2 ;  /* 0x000000e007077887 */ /* 0x000fe20009000000 */
[----:B------:R-:W-:Y:S01]  /*0980*/  UMOV UR4, 0x1 ;  /* 0x0000000100047882 */ /* 0x000fe20000000000 */
[----:B------:R-:W-:Y:S01]  /*0990*/  ELECT P0, URZ, PT ;  /* 0x0000000000ff782f */ /* 0x000fe20003800000 */
[----:B------:R-:W-:-:S04]  /*09a0*/  UIADD3 UR10, UPT, UPT, -UR4, 0x100000, URZ ;  /* 0x00100000040a7890 */ /* 0x000fc8000fffe1ff */
[----:B------:R-:W-:Y:S02]  /*09b0*/  USHF.L.U32 UR11, UR10, 0xb, URZ ;  /* 0x0000000b0a0b7899 */ /* 0x000fe400080006ff */
[----:B------:R-:W-:Y:S02]  /*09c0*/  USHF.L.U32 UR10, UR10, 0x1, URZ ;  /* 0x000000010a0a7899 */ /* 0x000fe400080006ff */
[----:B--2---:R-:W-:Y:S02]  /*09d0*/  ULEA UR5, UR5, UR6, 0x18 ;  /* 0x0000000605057291 */ /* 0x004fe4000f8ec0ff */
[----:B------:R-:W-:-:S04]  /*09e0*/  UIADD3 UR6, UPT, UPT, -UR7, 0x100000, URZ ;  /* 0x0010000007067890 */ /* 0x000fc8000fffe1ff */
[----:B------:R-:W-:Y:S02]  /*09f0*/  USHF.L.U32 UR7, UR6, 0xb, URZ ;  /* 0x0000000b06077899 */ /* 0x000fe400080006ff */
[----:B------:R-:W-:Y:S01]  /*0a00*/  USHF.L.U32 UR6, UR6, 0x1, URZ ;  /* 0x0000000106067899 */ /* 0x000fe200080006ff */
[----:B------:R-:W2:Y:S03]  /*0a10*/  FENCE.VIEW.ASYNC.S ;  /* 0x00000000000073c6 */ /* 0x000ea60000000000 */
[----:B--2---:R4:W2:Y:S08]  /*0a20*/  SYNCS.EXCH.64 URZ, [UR5+0xa0], UR10 ;  /* 0x0000a00a05ff75b2 */ /* 0x0048b00008000100 */
[----:B------:R4:W3:Y:S01]  /*0a30*/  SYNCS.EXCH.64 URZ, [UR5+0xb0], UR6 ;  /* 0x0000b00605ff75b2 */ /* 0x0008e20008000100 */
[----:B------:R4:W1:Y:S01]  /*0a40*/  SYNCS.EXCH.64 URZ, [UR5+0xa8], UR10 ;  /* 0x0000a80a05ff75b2 */ /* 0x0008620008000100 */
[----:B------:R4:W1:Y:S02]  /*0a50*/  SYNCS.EXCH.64 URZ, [UR5+0xb8], UR6 ;  /* 0x0000b80605ff75b2 */ /* 0x0008640008000100 */
[----:B----4-:R-:W-:Y:S01]  /*0a60*/  NOP ;  /* 0x0000000000007918 */ /* 0x010fe20000000000 */
.L_x_12:
[----:B------:R-:W4:Y:S01]  /*0a70*/  SHFL.IDX PT, R2, R181, RZ, 0x1f ;  /* 0x00001fffb5027589 */ /* 0x000f2200000e0000 */
[----:B------:R-:W-:Y:S01]  /*0a80*/  NOP ;  /* 0x0000000000007918 */ /* 0x000fe20000000000 */
[----:B----4-:R-:W-:-:S13]  /*0a90*/  ISETP.NE.AND P0, PT, R2, 0x5, PT ;  /* 0x000000050200780c */ /* 0x010fda0003f05270 */
[----:B------:R-:W-:Y:S05]  /*0aa0*/  @P0 BRA `(.L_x_13) ;  /* 0x0000000000580947 */ /* 0x000fea0003800000 */
[----:B--23--:R-:W2:Y:S01]  /*0ab0*/  S2UR UR6, SR_CgaCtaId ;  /* 0x00000000000679c3 */ /* 0x00cea20000008800 */
        /* <DEDUP_REMOVED lines=10> */
[----:B--2---:R-:W-:Y:S01]  /*0b60*/  ULEA UR6, UR6, UR7, 0x18 ;  /* 0x0000000706067291 */ /* 0x004fe2000f8ec0ff */
[----:B------:R-:W2:Y:S11]  /*0b70*/  FENCE.VIEW.ASYNC.S ;  /* 0x00000000000073c6 */ /* 0x000eb60000000000 */
[----:B--2---:R4:W2:Y:S01]  /*0b80*/  SYNCS.EXCH.64 URZ, [UR6+0xc0], UR10 ;  /* 0x0000c00a06ff75b2 */ /* 0x0048a20008000100 */
[----:B------:R4:W3:Y:S01]  /*0b90*/  SYNCS.EXCH.64 URZ, [UR6+0xe0], UR4 ;  /* 0x0000e00406ff75b2 */ /* 0x0008e20008000100 */
[----:B------:R4:W1:Y:S01]  /*0ba0*/  SYNCS.EXCH.64 URZ, [UR6+0xc8], UR10 ;  /* 0x0000c80a06ff75b2 */ /* 0x0008620008000100 */
[----:B------:R4:W1:Y:S01]  /*0bb0*/  SYNCS.EXCH.64 URZ, [UR6+0xe8], UR4 ;  /* 0x0000e80406ff75b2 */ /* 0x0008620008000100 */
[----:B------:R4:W1:Y:S01]  /*0bc0*/  SYNCS.EXCH.64 URZ, [UR6+0xd0], UR10 ;  /* 0x0000d00a06ff75b2 */ /* 0x0008620008000100 */
[----:B------:R4:W1:Y:S01]  /*0bd0*/  SYNCS.EXCH.64 URZ, [UR6+0xf0], UR4 ;  /* 0x0000f00406ff75b2 */ /* 0x0008620008000100 */
[----:B------:R4:W1:Y:S01]  /*0be0*/  SYNCS.EXCH.64 URZ, [UR6+0xd8], UR10 ;  /* 0x0000d80a06ff75b2 */ /* 0x0008620008000100 */
[----:B------:R4:W1:Y:S02]  /*0bf0*/  SYNCS.EXCH.64 URZ, [UR6+0xf8], UR4 ;  /* 0x0000f80406ff75b2 */ /* 0x0008640008000100 */
[----:B----4-:R-:W-:Y:S01]  /*0c00*/  NOP ;  /* 0x0000000000007918 */ /* 0x010fe20000000000 */
.L_x_13:
[----:B------:R-:W4:Y:S01]  /*0c10*/  SHFL.IDX PT, R2, R181, RZ, 0x1f ;  /* 0x00001fffb5027589 */ /* 0x000f2200000e0000 */
[----:B------:R-:W-:Y:S01]  /*0c20*/  NOP ;  /* 0x0000000000007918 */ /* 0x000fe20000000000 */
[----:B----4-:R-:W-:-:S13]  /*0c30*/  ISETP.NE.AND P0, PT, R2, 0x3, PT ;  /* 0x000000030200780c */ /* 0x010fda0003f05270 */
[----:B------:R-:W-:Y:S05]  /*0c40*/  @P0 BRA `(.L_x_14) ;  /* 0x0000000000380947 */ /* 0x000fea0003800000 */
[----:B--23--:R-:W2:Y:S01]  /*0c50*/  S2UR UR5, SR_CgaCtaId ;  /* 0x00000000000579c3 */ /* 0x00cea20000008800 */
        /* <DEDUP_REMOVED lines=8> */
[----:B--2---:R4:W2:Y:S01]  /*0ce0*/  SYNCS.EXCH.64 URZ, [UR5+0x100], UR6 ;  /* 0x0001000605ff75b2 */ /* 0x0048a20008000100 */
[----:B------:R4:W3:Y:S01]  /*0cf0*/  SYNCS.EXCH.64 URZ, [UR5+0x110], UR6 ;  /* 0x0001100605ff75b2 */ /* 0x0008e20008000100 */
[----:B------:R4:W1:Y:S01]  /*0d00*/  SYNCS.EXCH.64 URZ, [UR5+0x108], UR6 ;  /* 0x0001080605ff75b2 */ /* 0x0008620008000100 */
[----:B------:R4:W1:Y:S02]  /*0d10*/  SYNCS.EXCH.64 URZ, [UR5+0x118], UR6 ;  /* 0x0001180605ff75b2 */ /* 0x0008640008000100 */
[----:B----4-:R-:W-:Y:S01]  /*0d20*/  NOP ;  /* 0x0000000000007918 */ /* 0x010fe20000000000 */
.L_x_14:
[----:B--23--:R-:W2:Y:S01]  /*0d30*/  S2UR UR5, SR_CTAID.X ;  /* 0x00000000000579c3 */ /* 0x00cea20000002500 */
[----:B------:R-:W-:-:S05]  /*0d40*/  CS2R.32 R167, SR_CgaSize ;  /* 0x0000000000a77805 */ /* 0x000fca0000008a00 */
[----:B------:R-:W-:-:S05]  /*0d50*/  IMAD R167, R167, -0xa0, RZ ;  /* 0xffffff60a7a77824 */ /* 0x000fca00078e02ff */
[----:B------:R-:W-:-:S14]  /*0d60*/  R2UR UR7, R167 ;  /* 0x00000000a70772ca */ /* 0x000fdc00000e0000 */
[----:B------:R-:W3:Y:S01]  /*0d70*/  LDCU UR7, c[0x0][UR7+0x2b0] ;  /* 0x00005600070777ac */ /* 0x000ee20008000800 */
[----:B------:R-:W-:Y:S01]  /*0d80*/  NOP ;  /* 0x0000000000007918 */ /* 0x000fe20000000000 */
[----:B------:R-:W-:-:S05]  /*0d90*/  CS2R.32 R167, SR_CgaSize ;  /* 0x0000000000a77805 */ /* 0x000fca0000008a00 */
[----:B------:R-:W-:-:S05]  /*0da0*/  IMAD R167, R167, -0xa0, RZ ;  /* 0xffffff60a7a77824 */ /* 0x000fca00078e02ff */
[----:B------:R-:W-:-:S14]  /*0db0*/  R2UR UR6, R167 ;  /* 0x00000000a70672ca */ /* 0x000fdc00000e0000 */
[----:B------:R-:W4:Y:S01]  /*0dc0*/  LDCU UR6, c[0x0][UR6+0x2b4] ;  /* 0x00005680060677ac */ /* 0x000f220008000800 */
[----:B------:R-:W1:Y:S08]  /*0dd0*/  S2UR UR4, SR_CTAID.Y ;  /* 0x00000000000479c3 */ /* 0x000e700000002600 */
[----:B------:R-:W4:Y:S01]  /*0de0*/  LDC R9, c[0x0][0xb24] ;  /* 0x0002c900ff097b82 */ /* 0x000f220000000800 */
[----:B--2---:R-:W-:-:S02]  /*0df0*/  I2FP.F32.U32 R4, UR5 ;  /* 0x0000000500047c45 */ /* 0x004fc40008201000 */
[----:B------:R-:W-:-:S05]  /*0e00*/  CS2R.32 R5, SR_CgaSize ;  /* 0x0000000000057805 */ /* 0x000fca0000008a00 */
[----:B------:R-:W-:-:S06]  /*0e10*/  IMAD R5, R5, -0xa0, RZ ;  /* 0xffffff6005057824 */ /* 0x000fcc00078e02ff */
[----:B------:R-:W2:Y:S01]  /*0e20*/  LDC R5, c[0x0][R5+0x2a0] ;  /* 0x0000a80005057b82 */ /* 0x000ea20000000800 */
[----:B------:R-:W-:Y:S01]  /*0e30*/  MOV R167, UR5 ;  /* 0x0000000500a77c02 */ /* 0x000fe20008000f00 */
[----:B---3--:R-:W-:Y:S01]  /*0e40*/  FMUL R4, R4, UR7 ;  /* 0x0000000704047c20 */ /* 0x008fe20008400000 */
[----:B-1----:R-:W-:Y:S02]  /*0e50*/  I2FP.F32.U32 R2, UR4 ;  /* 0x0000000400027c45 */ /* 0x002fe40008201000 */
[----:B------:R-:W-:-:S05]  /*0e60*/  CS2R.32 R3, SR_CgaSize ;  /* 0x0000000000037805 */ /* 0x000fca0000008a00 */
[----:B------:R-:W-:-:S06]  /*0e70*/  IMAD R3, R3, -0xa0, RZ ;  /* 0xffffff6003037824 */ /* 0x000fcc00078e02ff */
[----:B------:R-:W1:Y:S01]  /*0e80*/  LDC R3, c[0x0][R3+0x2a4] ;  /* 0x0000a90003037b82 */ /* 0x000e620000000800 */
[----:B------:R-:W3:Y:S01]  /*0e90*/  F2I.U32.TRUNC.NTZ R166, R4 ;  /* 0x0000000400a67305 */ /* 0x000ee2000020f000 */
[----:B------:R-:W-:Y:S01]  /*0ea0*/  MOV R165, UR4 ;  /* 0x0000000400a57c02 */ /* 0x000fe20008000f00 */
[----:B----4-:R-:W-:-:S05]  /*0eb0*/  FMUL R2, R2, UR6 ;  /* 0x0000000602027c20 */ /* 0x010fca0008400000 */
[----:B------:R-:W-:Y:S01]  /*0ec0*/  BAR.SYNC.DEFER_BLOCKING 0x0 ;  /* 0x0000000000007b1d */ /* 0x000fe20000010000 */
[----:B------:R-:W-:-:S05]  /*0ed0*/  ISETP.GE.AND P0, PT, R9, 0x1, PT ;  /* 0x000000010900780c */ /* 0x000fca0003f06270 */
[----:B------:R-:W4:Y:S02]  /*0ee0*/  F2I.U32.TRUNC.NTZ R164, R2 ;  /* 0x0000000200a47305 */ /* 0x000f24000020f000 */
[----:B------:R-:W1:Y:S01]  /*0ef0*/  S2UR UR36, SR_CTAID.Z ;  /* 0x00000000002479c3 */ /* 0x000e620000002700 */
[----:B---3--:R-:W-:-:S05]  /*0f00*/  IADD3 R166, PT, PT, -R166, RZ, RZ ;  /* 0x000000ffa6a67210 */ /* 0x008fca0007ffe1ff */
[----:B--2---:R-:W-:Y:S01]  /*0f10*/  IMAD R166, R5, R166, UR5 ;  /* 0x0000000505a67e24 */ /* 0x004fe2000f8e02a6 */
[----:B----4-:R-:W-:-:S05]  /*0f20*/  IADD3 R164, PT, PT, -R164, RZ, RZ ;  /* 0x000000ffa4a47210 */ /* 0x010fca0007ffe1ff */
[----:B-1----:R-:W-:Y:S01]  /*0f30*/  IMAD R164, R3, R164, UR4 ;  /* 0x0000000403a47e24 */ /* 0x002fe2000f8e02a4 */
[----:B------:R-:W-:Y:S06]  /*0f40*/  @!P0 BRA `(.L_x_15) ;  /* 0x0000000000b88947 */ /* 0x000fec0003800000 */
[----:B------:R-:W1:Y:S01]  /*0f50*/  LDC.64 R4, c[0x0][0xb18] ;  /* 0x0002c600ff047b82 */ /* 0x000e620000000a00 */
[----:B------:R-:W-:-:S07]  /*0f60*/  ISETP.NE.AND P0, PT, R9, 0x1, PT ;  /* 0x000000010900780c */ /* 0x000fce0003f05270 */
[----:B------:R-:W2:Y:S08]  /*0f70*/  LDC R10, c[0x0][0xb0c] ;  /* 0x0002c300ff0a7b82 */ /* 0x000eb00000000800 */
[----:B------:R-:W3:Y:S08]  /*0f80*/  LDC R11, c[0x0][0x370] ;  /* 0x0000dc00ff0b7b82 */ /* 0x000ef00000000800 */
[----:B------:R-:W4:Y:S01]  /*0f90*/  LDC R12, c[0x0][0x374] ;  /* 0x0000dd00ff0c7b82 */ /* 0x000f220000000800 */
[----:B-1----:R-:W-:-:S07]  /*0fa0*/  ISETP.NE.AND P1, PT, R4, 0x1, PT ;  /* 0x000000010400780c */ /* 0x002fce0003f25270 */
[----:B------:R-:W3:Y:S01]  /*0fb0*/  LDC.64 R6, c[0x0][0xb10] ;  /* 0x0002c400ff067b82 */ /* 0x000ee20000000a00 */
[----:B--2---:R-:W-:-:S07]  /*0fc0*/  ISETP.NE.AND P2, PT, R10, 0x1, PT ;  /* 0x000000010a00780c */ /* 0x004fce0003f45270 */
[----:B------:R-:W1:Y:S08]  /*0fd0*/  LDC R8, c[0x0][0xb20] ;  /* 0x0002c800ff087b82 */ /* 0x000e700000000800 */
[----:B------:R-:W2:Y:S01]  /*0fe0*/  LDC.64 R2, c[0x0][0xb28] ;  /* 0x0002ca00ff027b82 */ /* 0x000ea20000000a00 */
[----:B----4-:R-:W-:-:S04]  /*0ff0*/  IMAD.HI.U32 R13, R12, R5, RZ ;  /* 0x000000050c0d7227 */ /* 0x010fc800078e00ff */
[----:B------:R-:W-:-:S04]  /*1000*/  IMAD.HI.U32 R5, R165, R5, RZ ;  /* 0x00000005a5057227 */ /* 0x000fc800078e00ff */
[----:B---3--:R-:W-:-:S04]  /*1010*/  IMAD.HI.U32 R14, R11, R6, RZ ;  /* 0x000000060b0e7227 */ /* 0x008fc800078e00ff */
[----:B------:R-:W-:Y:S01]  /*1020*/  IMAD.HI.U32 R16, R167, R6, RZ ;  /* 0x00000006a7107227 */ /* 0x000fe200078e00ff */
[-C--:B------:R-:W-:Y:S02]  /*1030*/  @P2 SHF.R.U32.HI R11, RZ, R7.reuse, R14 ;  /* 0x00000007ff0b2219 */ /* 0x080fe4000001160e */
[-C--:B-1----:R-:W-:Y:S02]  /*1040*/  @P1 SHF.R.U32.HI R12, RZ, R8.reuse, R13 ;  /* 0x00000008ff0c1219 */ /* 0x082fe4000001160d */
[----:B------:R-:W-:Y:S02]  /*1050*/  SHF.R.U32.HI R8, RZ, R8, R5 ;  /* 0x00000008ff087219 */ /* 0x000fe40000011605 */
[----:B------:R-:W-:Y:S02]  /*1060*/  SHF.R.U32.HI R16, RZ, R7, R16 ;  /* 0x00000007ff107219 */ /* 0x000fe40000011610 */
[----:B------:R-:W-:Y:S01]  /*1070*/  SEL R5, R165, R8, !P1 ;  /* 0x00000008a5057207 */ /* 0x000fe20004800000 */
[----:B--2---:R-:W-:Y:S01]  /*1080*/  IMAD.HI.U32 R14, R12, R2, RZ ;  /* 0x000000020c0e7227 */ /* 0x004fe200078e00ff */
[----:B------:R-:W-:-:S03]  /*1090*/  SEL R7, R167, R16, !P2 ;  /* 0x00000010a7077207 */ /* 0x000fc60005000000 */
[----:B------:R-:W-:Y:S01]  /*10a0*/  IMAD.HI.U32 R6, R11, R2, RZ ;  /* 0x000000020b067227 */ /* 0x000fe200078e00ff */
[----:B------:R-:W-:-:S04]  /*10b0*/  @P0 SHF.R.U32.HI R12, RZ, R3, R14 ;  /* 0x00000003ff0c0219 */ /* 0x000fc8000001160e */
[----:B------:R-:W-:Y:S01]  /*10c0*/  @P0 SHF.R.U32.HI R11, RZ, R3, R6 ;  /* 0x00000003ff0b0219 */ /* 0x000fe20000011606 */
[----:B------:R-:W-:-:S04]  /*10d0*/  IMAD R12, R12, R9, RZ ;  /* 0x000000090c0c7224 */ /* 0x000fc800078e02ff */
[----:B------:R-:W-:Y:S01]  /*10e0*/  IMAD R6, R11, R9, RZ ;  /* 0x000000090b067224 */ /* 0x000fe200078e02ff */
[----:B------:R-:W-:-:S04]  /*10f0*/  ISETP.GE.AND P1, PT, R5, R12, PT ;  /* 0x0000000c0500720c */ /* 0x000fc80003f26270 */
[----:B------:R-:W-:Y:S01]  /*1100*/  ISETP.GE.OR P1, PT, R7, R6, P1 ;  /* 0x000000060700720c */ /* 0x000fe20000f26670 */
[----:B------:R-:W-:-:S05]  /*1110*/  IMAD.HI.U32 R6, R5, R2, RZ ;  /* 0x0000000205067227 */ /* 0x000fca00078e00ff */
[----:B------:R-:W-:-:S04]  /*1120*/  SHF.R.U32.HI R6, RZ, R3, R6 ;  /* 0x00000003ff067219 */ /* 0x000fc80000011606 */
[----:B------:R-:W-:-:S03]  /*1130*/  SEL R6, R5, R6, !P0 ;  /* 0x0000000605067207 */ /* 0x000fc60004000000 */
[----:B------:R-:W-:Y:S01]  /*1140*/  @!P1 IMAD.HI.U32 R8, R7, R2, RZ ;  /* 0x0000000207089227 */ /* 0x000fe200078e00ff */
[----:B------:R-:W-:-:S04]  /*1150*/  IADD3 R2, PT, PT, -R6, RZ, RZ ;  /* 0x000000ff06027210 */ /* 0x000fc80007ffe1ff */
[----:B------:R-:W-:Y:S01]  /*1160*/  @!P1 SHF.R.U32.HI R8, RZ, R3, R8 ;  /* 0x00000003ff089219 */ /* 0x000fe20000011608 */
[----:B------:R-:W-:-:S03]  /*1170*/  IMAD R2, R9, R2, R5 ;  /* 0x0000000209027224 */ /* 0x000fc600078e0205 */
[----:B------:R-:W-:Y:S02]  /*1180*/  @!P1 SEL R3, R7, R8, !P0 ;  /* 0x0000000807039207 */ /* 0x000fe40004000000 */
[----:B------:R-:W-:-:S03]  /*1190*/  IADD3 R8, PT, PT, -R5, RZ, RZ ;  /* 0x000000ff05087210 */ /* 0x000fc60007ffe1ff */
[--C-:B------:R-:W-:Y:S02]  /*11a0*/  @!P1 IMAD.IADD R6, R6, 0x1, -R3.reuse ;  /* 0x0000000106069824 */ /* 0x100fe400078e0a03 */
[----:B------:R-:W-:Y:S01]  /*11b0*/  @!P1 IMAD R3, R2, R11, R3 ;  /* 0x0000000b02039224 */ /* 0x000fe200078e0203 */
[----:B------:R-:W-:Y:S01]  /*11c0*/  IADD3 R2, PT, PT, -R7, RZ, RZ ;  /* 0x000000ff07027210 */ /* 0x000fe20007ffe1ff */
[----:B------:R-:W-:Y:S02]  /*11d0*/  @!P1 IMAD R5, R6, R9, R7 ;  /* 0x0000000906059224 */ /* 0x000fe400078e0207 */
[----:B------:R-:W-:Y:S02]  /*11e0*/  IMAD R8, R4, R8, R165 ;  /* 0x0000000804087224 */ /* 0x000fe400078e02a5 */
[----:B------:R-:W-:Y:S02]  /*11f0*/  @!P1 IMAD.MOV.U32 R7, RZ, RZ, R3 ;  /* 0x000000ffff079224 */ /* 0x000fe400078e0003 */
[----:B------:R-:W-:-:S02]  /*1200*/  IMAD R2, R10, R2, R167 ;  /* 0x000000020a027224 */ /* 0x000fc400078e02a7 */
[----:B------:R-:W-:Y:S02]  /*1210*/  IMAD R165, R5, R4, R8 ;  /* 0x0000000405a57224 */ /* 0x000fe400078e0208 */
[----:B------:R-:W-:Y:S02]  /*1220*/  IMAD R167, R7, R10, R2 ;  /* 0x0000000a07a77224 */ /* 0x000fe400078e0202 */
.L_x_15:
[----:B------:R-:W1:Y:S01]  /*1230*/  LDCU UR4, c[0x0][0xb30] ;  /* 0x00016600ff0477ac */ /* 0x000e620008000800 */
[----:B------:R-:W2:Y:S08]  /*1240*/  S2UR UR37, SR_CgaCtaId ;  /* 0x00000000002579c3 */ /* 0x000eb00000008800 */
[----:B------:R-:W3:Y:S01]  /*1250*/  LDC R72, c[0x0][0xb24] ;  /* 0x0002c900ff487b82 */ /* 0x000ee20000000800 */
[----:B-1----:R-:W-:-:S09]  /*1260*/  UISETP.NE.AND UP1, UPT, UR4, 0x1, UPT ;  /* 0x000000010400788c */ /* 0x002fd2000bf25270 */
[----:B--2---:R-:W-:Y:S05]  /*1270*/  BRA.U UP1, `(.L_x_16) ;  /* 0x0000000101407547 */ /* 0x004fea000b800000 */
[----:B------:R-:W1:Y:S08]  /*1280*/  LDC.64 R4, c[0x0][0xb10] ;  /* 0x0002c400ff047b82 */ /* 0x000e700000000a00 */
[----:B------:R-:W2:Y:S08]  /*1290*/  LDC.64 R2, c[0x0][0xb18] ;  /* 0x0002c600ff027b82 */ /* 0x000eb00000000a00 */
[----:B------:R-:W4:Y:S08]  /*12a0*/  LDC R6, c[0x0][0xb20] ;  /* 0x0002c800ff067b82 */ /* 0x000f300000000800 */
[----:B------:R-:W3:Y:S01]  /*12b0*/  LDC R8, c[0x0][0xb0c] ;  /* 0x0002c300ff087b82 */ /* 0x000ee20000000800 */
[----:B-1----:R-:W-:-:S05]  /*12c0*/  IMAD.HI.U32 R4, R167, R4, RZ ;  /* 0x00000004a7047227 */ /* 0x002fca00078e00ff */
[----:B------:R-:W-:Y:S01]  /*12d0*/  SHF.R.U32.HI R4, RZ, R5, R4 ;  /* 0x00000005ff047219 */ /* 0x000fe20000011604 */
[----:B--2---:R-:W-:Y:S01]  /*12e0*/  IMAD.HI.U32 R3, R165, R3, RZ ;  /* 0x00000003a5037227 */ /* 0x004fe200078e00ff */
[----:B------:R-:W-:-:S04]  /*12f0*/  ISETP.NE.AND P0, PT, R2, 0x1, PT ;  /* 0x000000010200780c */ /* 0x000fc80003f05270 */
[----:B----4-:R-:W-:-:S04]  /*1300*/  SHF.R.U32.HI R6, RZ, R6, R3 ;  /* 0x00000006ff067219 */ /* 0x010fc80000011603 */
[----:B------:R-:W-:Y:S02]  /*1310*/  SEL R3, R165, R6, !P0 ;  /* 0x00000006a5037207 */ /* 0x000fe40004000000 */
[----:B---3--:R-:W-:-:S04]  /*1320*/  ISETP.NE.AND P1, PT, R8, 0x1, PT ;  /* 0x000000010800780c */ /* 0x008fc80003f25270 */
[----:B------:R-:W-:-:S05]  /*1330*/  SEL R4, R167, R4, !P1 ;  /* 0x00000004a7047207 */ /* 0x000fca0004800000 */
[----:B------:R-:W-:Y:S02]  /*1340*/  IMAD.IADD R5, R3, 0x1, -R4 ;  /* 0x0000000103057824 */ /* 0x000fe400078e0a04 */
[----:B------:R-:W-:Y:S02]  /*1350*/  IMAD.IADD R3, R4, 0x1, -R3 ;  /* 0x0000000104037824 */ /* 0x000fe400078e0a03 */
[----:B------:R-:W-:Y:S02]  /*1360*/  IMAD R167, R5, R8, R167 ;  /* 0x0000000805a77224 */ /* 0x000fe400078e02a7 */
[----:B------:R-:W-:-:S07]  /*1370*/  IMAD R165, R3, R2, R165 ;  /* 0x0000000203a57224 */ /* 0x000fce00078e02a5 */
.L_x_16:
[----:B------:R-:W-:Y:S01]  /*1380*/  BAR.SYNC.DEFER_BLOCKING 0x0 ;  /* 0x0000000000007b1d */ /* 0x000fe20000010000 */
[----:B------:R-:W-:Y:S01]  /*1390*/  UISETP.NE.AND UP1, UPT, UR8, 0x2, UPT ;  /* 0x000000020800788c */ /* 0x000fe2000bf25270 */
[----:B------:R-:W-:Y:S02]  /*13a0*/  ISETP.NE.OR P5, PT, R0, 0x2, !P5 ;  /* 0x000000020000780c */ /* 0x000fe40006fa5670 */
[----:B------:R-:W-:-:S06]  /*13b0*/  LOP3.LUT R2, R176, 0x1f, RZ, 0xc0, !PT ;  /* 0x0000001fb0027812 */ /* 0x000fcc00078ec0ff */
[----:B------:R-:W-:Y:S05]  /*13c0*/  BRA.U UP1, `(.L_x_17) ;  /* 0x0000001101f07547 */ /* 0x000fea000b800000 */
[----:B------:R-:W1:Y:S01]  /*13d0*/  LDCU UR13, c[0x0][0x38c] ;  /* 0x00007180ff0d77ac */ /* 0x000e620008000800 */
[----:B------:R-:W2:Y:S01]  /*13e0*/  LDC R9, c[0x0][0x370] ;  /* 0x0000dc00ff097b82 */ /* 0x000ea20000000800 */
[----:B------:R-:W-:Y:S01]  /*13f0*/  PLOP3.LUT P1, PT, PT, PT, UP2, 0x80, 0x8 ;  /* 0x000000000008781c */ /* 0x000fe20003f2f028 */
[----:B------:R-:W-:Y:S01]  /*1400*/  HFMA2 R12, -RZ, RZ, 0, 0 ;  /* 0x00000000ff0c7431 */ /* 0x000fe200000001ff */
[----:B------:R-:W-:Y:S01]  /*1410*/  ISETP.EQ.OR P4, PT, R2, RZ, P5 ;  /* 0x000000ff0200720c */ /* 0x000fe20002f82670 */
[----:B------:R-:W-:Y:S01]  /*1420*/  IMAD.MOV.U32 R15, RZ, RZ, 0x1 ;  /* 0x00000001ff0f7424 */ /* 0x000fe200078e00ff */
[----:B------:R-:W-:Y:S01]  /*1430*/  PLOP3.LUT P1, PT, P1, PT, PT, 0x8, 0x80 ;  /* 0x000000000080781c */ /* 0x000fe20000f2e170 */
[----:B------:R-:W-:Y:S01]  /*1440*/  IMAD.MOV.U32 R14, RZ, RZ, RZ ;  /* 0x000000ffff0e7224 */ /* 0x000fe200078e00ff */
[----:B------:R-:W-:Y:S01]  /*1450*/  MOV R8, 0x1 ;  /* 0x0000000100087802 */ /* 0x000fe20000000f00 */
[----:B------:R-:W4:Y:S01]  /*1460*/  LDC R0, c[0x0][0x374] ;  /* 0x0000dd00ff007b82 */ /* 0x000f220000000800 */
[----:B------:R-:W-:Y:S01]  /*1470*/  IMAD.MOV.U32 R10, RZ, RZ, RZ ;  /* 0x000000ffff0a7224 */ /* 0x000fe200078e00ff */
[----:B------:R-:W2:Y:S01]  /*1480*/  LDCU.64 UR22, c[0x0][0x348] ;  /* 0x00006900ff1677ac */ /* 0x000ea20008000a00 */
[----:B------:R-:W-:Y:S01]  /*1490*/  UMOV UR6, URZ ;  /* 0x000000ff00067c82 */ /* 0x000fe20008000000 */
[----:B-1----:R-:W-:-:S04]  /*14a0*/  UIADD3 UR5, UPT, UPT, UR13, 0x7f, URZ ;  /* 0x0000007f0d057890 */ /* 0x002fc8000fffe0ff */
[----:B------:R-:W-:-:S04]  /*14b0*/  USHF.R.S32.HI UR4, URZ, 0x1f, UR5 ;  /* 0x0000001fff047899 */ /* 0x000fc80008011405 */
[----:B------:R-:W-:-:S04]  /*14c0*/  ULEA.HI UR4, UR4, UR5, URZ, 0x7 ;  /* 0x0000000504047291 */ /* 0x000fc8000f8f38ff */
[----:B------:R-:W-:Y:S02]  /*14d0*/  USHF.R.S32.HI UR15, URZ, 0x7, UR4 ;  /* 0x00000007ff0f7899 */ /* 0x000fe40008011404 */
[----:B------:R-:W-:Y:S02]  /*14e0*/  UIADD3 UR4, UPT, UPT, UR13, -0x1, URZ ;  /* 0xffffffff0d047890 */ /* 0x000fe4000fffe0ff */
[----:B------:R-:W-:Y:S02]  /*14f0*/  UISETP.LT.U32.AND UP0, UPT, UR15, 0x8, UPT ;  /* 0x000000080f00788c */ /* 0x000fe4000bf01070 */
[----:B------:R-:W-:Y:S02]  /*1500*/  UISETP.GE.U32.AND UP1, UPT, UR4, -0xff, UPT ;  /* 0xffffff010400788c */ /* 0x000fe4000bf26070 */
[----:B------:R-:W-:Y:S02]  /*1510*/  USEL UR14, UR15, 0x8, UP0 ;  /* 0x000000080f0e7887 */ /* 0x000fe40008000000 */
[----:B------:R-:W-:-:S02]  /*1520*/  UIADD3 UR13, UPT, UPT, UR13, 0xfe, URZ ;  /* 0x000000fe0d0d7890 */ /* 0x000fc4000fffe0ff */
[----:B------:R-:W-:Y:S02]  /*1530*/  UIADD3 UR5, UPT, UPT, UR14, -0x1, URZ ;  /* 0xffffffff0e057890 */ /* 0x000fe4000fffe0ff */
[----:B------:R-:W-:-:S03]  /*1540*/  UIADD3 UR7, UPT, UPT, UR15, -UR14, URZ ;  /* 0x8000000e0f077290 */ /* 0x000fc6000fffe0ff */
[----:B------:R-:W-:-:S04]  /*1550*/  @UP1 UIADD3 UR5, UPT, UPT, UR14, URZ, URZ ;  /* 0x000000ff0e051290 */ /* 0x000fc8000fffe0ff */
[----:B--2---:R-:W-:-:S12]  /*1560*/  UIADD3 UR5, UPT, UPT, UR5, 0x1, URZ ;  /* 0x0000000105057890 */ /* 0x004fd8000fffe0ff */
.L_x_35:
[----:B------:R-:W-:Y:S01]  /*1570*/  UISETP.NE.AND UP0, UPT, UR37, URZ, UPT ;  /* 0x000000ff2500728c */ /* 0x000fe2000bf05270 */
[----:B------:R-:W1:Y:S08]  /*1580*/  S2UR UR37, SR_CgaCtaId ;  /* 0x00000000002579c3 */ /* 0x000e700000008800 */
[----:B------:R-:W-:Y:S05]  /*1590*/  BRA.U UP0, `(.L_x_18) ;  /* 0x0000000100347547 */ /* 0x000fea000b800000 */
[----:B------:R-:W2:Y:S01]  /*15a0*/  S2R R2, SR_CgaCtaId ;  /* 0x0000000000027919 */ /* 0x000ea20000008800 */
[----:B------:R-:W-:-:S04]  /*15b0*/  MOV R3, 0x400 ;  /* 0x0000040000037802 */ /* 0x000fc80000000f00 */
[----:B--2---:R-:W-:Y:S02]  /*15c0*/  LEA R3, R2, R3, 0x18 ;  /* 0x0000000302037211 */ /* 0x004fe400078ec0ff */
[----:B------:R-:W-:-:S03]  /*15d0*/  SHF.L.U32 R2, R8, 0x1f, RZ ;  /* 0x0000001f08027819 */ /* 0x000fc600000006ff */
[----:B------:R-:W-:-:S04]  /*15e0*/  IMAD R3, R10, 0x8, R3 ;  /* 0x000000080a037824 */ /* 0x000fc800078e0203 */
[----:B------:R-:W2:Y:S02]  /*15f0*/  SYNCS.PHASECHK.TRANS64.TRYWAIT P0, [R3+URZ+0x110], R2 ;  /* 0x00011002030075a7 */ /* 0x000ea400080011ff */
[----:B--2---:R-:W-:Y:S05]  /*1600*/  @!P0 BRA `(.L_x_19) ;  /* 0x0000005400cc8947 */ /* 0x004fea0003800000 */
.L_x_99:
[----:B------:R-:W-:Y:S01]  /*1610*/  VIADD R10, R10, 0x1 ;  /* 0x000000010a0a7836 */ /* 0x000fe20000000000 */
[----:B------:R2:W-:Y:S04]  /*1620*/  SYNCS.ARRIVE.TRANS64.A1T0 RZ, [R3+URZ+0x100], RZ ;  /* 0x000100ff03ff79a7 */ /* 0x0005e800081000ff */
[----:B------:R-:W-:-:S04]  /*1630*/  ISETP.NE.AND P0, PT, R10, 0x2, PT ;  /* 0x000000020a00780c */ /* 0x000fc80003f05270 */
[----:B------:R-:W-:Y:S02]  /*1640*/  SEL R10, R10, RZ, P0 ;  /* 0x000000ff0a0a7207 */ /* 0x000fe40000000000 */
[----:B--2---:R-:W-:-:S04]  /*1650*/  SEL R3, RZ, 0x1, P0 ;  /* 0x00000001ff037807 */ /* 0x004fc80000000000 */
[----:B------:R-:W-:-:S07]  /*1660*/  LOP3.LUT R8, R8, R3, RZ, 0x3c, !PT ;  /* 0x0000000308087212 */ /* 0x000fce00078e3cff */
.L_x_18:
[----:B------:R-:W-:Y:S01]  /*1670*/  UMOV UR4, 0x400 ;  /* 0x0000040000047882 */ /* 0x000fe20000000000 */
[----:B------:R-:W-:Y:S01]  /*1680*/  SHF.L.U32 R2, R15, 0x1f, RZ ;  /* 0x0000001f0f027819 */ /* 0x000fe200000006ff */
[----:B-1----:R-:W-:Y:S01]  /*1690*/  ULEA UR4, UR37, UR4, 0x18 ;  /* 0x0000000425047291 */ /* 0x002fe2000f8ec0ff */
[----:B------:R-:W-:Y:S01]  /*16a0*/  R2UR UR35, R167 ;  /* 0x00000000a72372ca */ /* 0x000fe200000e0000 */
[----:B------:R-:W-:Y:S01]  /*16b0*/  UISETP.GE.U32.AND UP0, UPT, UR13, 0xff, UPT ;  /* 0x000000ff0d00788c */ /* 0x000fe2000bf06070 */
[----:B------:R-:W-:Y:S01]  /*16c0*/  R2UR UR11, R165 ;  /* 0x00000000a50b72ca */ /* 0x000fe200000e0000 */
[----:B------:R-:W-:Y:S01]  /*16d0*/  ULEA UR8, UR6, UR4, 0x3 ;  /* 0x0000000406087291 */ /* 0x000fe2000f8e18ff */
[----:B------:R-:W-:-:S08]  /*16e0*/  UMOV UR24, URZ ;  /* 0x000000ff00187c82 */ /* 0x000fd00008000000 */
[----:B------:R1:W2:Y:S01]  /*16f0*/  SYNCS.PHASECHK.TRANS64.TRYWAIT P0, [UR8+0x40], R2 ;  /* 0x00004002ff0075a7 */ /* 0x0002a20008001108 */
[----:B------:R-:W-:Y:S02]  /*1700*/  USHF.L.U32 UR35, UR35, 0x7, URZ ;  /* 0x0000000723237899 */ /* 0x000fe400080006ff */
[----:B------:R-:W-:Y:S01]  /*1710*/  USHF.L.U32 UR11, UR11, 0x6, URZ ;  /* 0x000000060b0b7899 */ /* 0x000fe200080006ff */
[----:B------:R-:W-:Y:S11]  /*1720*/  BRA.U !UP0, `(.L_x_20) ;  /* 0x0000000108a87547 */ /* 0x000ff6000b800000 */
[----:B------:R-:W-:Y:S01]  /*1730*/  UMOV UR16, URZ ;  /* 0x000000ff00107c82 */ /* 0x000fe20008000000 */
[----:B------:R-:W-:-:S05]  /*1740*/  UMOV UR17, UR6 ;  /* 0x0000000600117c82 */ /* 0x000fca0008000000 */
.L_x_25:
[----:B-1----:R-:W-:Y:S01]  /*1750*/  ULEA UR33, UR17, UR4, 0x3 ;  /* 0x0000000411217291 */ /* 0x002fe2000f8e18ff */
[----:B--2---:R-:W-:Y:S01]  /*1760*/  @!P5 MOV R3, 0x6000 ;  /* 0x000060000003d802 */ /* 0x004fe20000000f00 */
[----:B--2---:R-:W-:Y:S10]  /*1770*/  @P0 BRA `(.L_x_21) ;  /* 0x00000000000c0947 */ /* 0x004ff40003800000 */
[----:B------:R-:W-:-:S04]  /*1780*/  SHF.L.U32 R5, R15, 0x1f, RZ ;  /* 0x0000001f0f057819 */ /* 0x000fc800000006ff */
[----:B------:R-:W2:Y:S02]  /*1790*/  SYNCS.PHASECHK.TRANS64.TRYWAIT P0, [UR33+0x40], R5 ;  /* 0x00004005ff0075a7 */ /* 0x000ea40008001121 */
[----:B--2---:R-:W-:Y:S05]  /*17a0*/  @!P0 BRA `(.L_x_22) ;  /* 0x0000005400788947 */ /* 0x004fea0003800000 */
.L_x_21:
[----:B------:R2:W-:Y:S01]  /*17b0*/  @!P5 SYNCS.ARRIVE.TRANS64 RZ, [UR33], R3 ;  /* 0x00000003ffffd9a7 */ /* 0x0005e20008000021 */
[----:B------:R-:W-:Y:S04]  /*17c0*/  BSSY.RECONVERGENT B0, `(.L_x_23) ;  /* 0x0000003000007945 */ /* 0x000fe80003800200 */
[----:B------:R-:W-:Y:S05]  /*17d0*/  @P4 BRA `(.L_x_24) ;  /* 0x0000000000044947 */ /* 0x000fea0003800000 */
[----:B------:R-:W-:Y:S05]  /*17e0*/  BPT.TRAP 0x1 ;  /* 0x000000040000795c */ /* 0x000fea0000300000 */
.L_x_24:
[----:B------:R-:W-:Y:S05]  /*17f0*/  BSYNC.RECONVERGENT B0 ;  /* 0x0000000000007941 */ /* 0x000fea0003800200 */
.L_x_23:
[----:B------:R-:W-:Y:S02]  /*1800*/  UIADD3 UR6, UPT, UPT, UR17, 0x1, URZ ;  /* 0x0000000111067890 */ /* 0x000fe4000fffe0ff */
[----:B------:R-:W-:Y:S02]  /*1810*/  ULEA UR32, UR17, UR4, 0xe ;  /* 0x0000000411207291 */ /* 0x000fe4000f8e70ff */
[----:B------:R-:W-:Y:S02]  /*1820*/  UISETP.NE.AND UP0, UPT, UR6, 0x8, UPT ;  /* 0x000000080600788c */ /* 0x000fe4000bf05270 */
[----:B------:R-:W-:Y:S02]  /*1830*/  UIADD3 UR26, UP1, UPT, UR22, 0x80, URZ ;  /* 0x00000080161a7890 */ /* 0x000fe4000ff3e0ff */
[----:B------:R-:W-:Y:S02]  /*1840*/  USEL UR9, URZ, 0x1, UP0 ;  /* 0x00000001ff097887 */ /* 0x000fe40008000000 */
[----:B------:R-:W-:-:S02]  /*1850*/  USEL UR6, UR6, URZ, UP0 ;  /* 0x000000ff06067287 */ /* 0x000fc40008000000 */
[----:B------:R-:W-:Y:S02]  /*1860*/  UIADD3 UR20, UP0, UPT, UR22, 0x180, URZ ;  /* 0x0000018016147890 */ /* 0x000fe4000ff1e0ff */
[----:B------:R-:W-:Y:S01]  /*1870*/  ULEA UR8, UR6, UR4, 0x3 ;  /* 0x0000000406087291 */ /* 0x000fe2000f8e18ff */
[----:B------:R-:W-:Y:S01]  /*1880*/  LOP3.LUT R15, R15, UR9, RZ, 0x3c, !PT ;  /* 0x000000090f0f7c12 */ /* 0x000fe2000f8e3cff */
[----:B------:R-:W-:Y:S02]  /*1890*/  USHF.L.U32 UR34, UR16, 0x7, URZ ;  /* 0x0000000710227899 */ /* 0x000fe400080006ff */
[----:B------:R-:W-:Y:S01]  /*18a0*/  UIADD3.X UR27, UPT, UPT, URZ, UR23, URZ, UP1, !UPT ;  /* 0x00000017ff1b7290 */ /* 0x000fe20008ffe4ff */
[----:B-1----:R-:W-:Y:S01]  /*18b0*/  SHF.L.U32 R2, R15, 0x1f, RZ ;  /* 0x0000001f0f027819 */ /* 0x002fe200000006ff */
[----:B------:R-:W-:Y:S02]  /*18c0*/  UIADD3 UR32, UPT, UPT, UR32, 0x4400, URZ ;  /* 0x0000440020207890 */ /* 0x000fe4000fffe0ff */
[----:B------:R-:W-:Y:S01]  /*18d0*/  UIADD3.X UR21, UPT, UPT, URZ, UR23, URZ, UP0, !UPT ;  /* 0x00000017ff157290 */ /* 0x000fe200087fe4ff */
[----:B------:R1:W1:Y:S01]  /*18e0*/  SYNCS.PHASECHK.TRANS64.TRYWAIT P0, [UR8+0x40], R2 ;  /* 0x00004002ff0075a7 */ /* 0x0002620008001108 */
[----:B------:R-:W-:Y:S01]  /*18f0*/  ULEA UR8, UR17, UR4, 0xd ;  /* 0x0000000411087291 */ /* 0x000fe2000f8e68ff */
[----:B------:R-:W-:Y:S01]  /*1900*/  UMOV UR18, 0x0 ;  /* 0x0000000000127882 */ /* 0x000fe20000000000 */
[----:B------:R-:W-:-:S02]  /*1910*/  UMOV UR19, 0x10000000 ;  /* 0x1000000000137882 */ /* 0x000fc40000000000 */
[----:B------:R-:W-:Y:S01]  /*1920*/  UIADD3 UR8, UPT, UPT, UR8, 0x24400, URZ ;  /* 0x0002440008087890 */ /* 0x000fe2000fffe0ff */
[----:B------:R1:W-:Y:S01]  /*1930*/  UTMALDG.3D [UR32], [UR26], desc[UR18] ;  /* 0x000012201a0075b4 */ /* 0x0003e20008011000 */
[----:B------:R-:W-:Y:S01]  /*1940*/  UMOV UR12, UR36 ;  /* 0x00000024000c7c82 */ /* 0x000fe20008000000 */
[----:B------:R-:W-:Y:S01]  /*1950*/  UMOV UR9, UR33 ;  /* 0x0000002100097c82 */ /* 0x000fe20008000000 */
[----:B------:R-:W-:Y:S01]  /*1960*/  UMOV UR10, UR34 ;  /* 0x00000022000a7c82 */ /* 0x000fe20008000000 */
[----:B------:R-:W-:Y:S01]  /*1970*/  UIADD3 UR16, UPT, UPT, UR16, 0x1, URZ ;  /* 0x0000000110107890 */ /* 0x000fe2000fffe0ff */
[----:B------:R-:W-:Y:S01]  /*1980*/  UMOV UR24, UR5 ;  /* 0x0000000500187c82 */ /* 0x000fe20008000000 */
[----:B------:R-:W-:Y:S02]  /*1990*/  UMOV UR17, UR6 ;  /* 0x0000000600117c82 */ /* 0x000fe40008000000 */
[----:B------:R1:W-:Y:S01]  /*19a0*/  UTMALDG.3D [UR8], [UR20], desc[UR18] ;  /* 0x00001208140075b4 */ /* 0x0003e20008011000 */
[----:B------:R-:W-:-:S09]  /*19b0*/  UISETP.NE.AND UP0, UPT, UR16, UR5, UPT ;  /* 0x000000051000728c */ /* 0x000fd2000bf05270 */
[----:B------:R-:W-:Y:S05]  /*19c0*/  BRA.U UP0, `(.L_x_25) ;  /* 0xfffffffd00607547 */ /* 0x000fea000b83ffff */
.L_x_20:
[----:B-1----:R-:W-:Y:S01]  /*19d0*/  ULEA UR8, UR6, UR4, 0x3 ;  /* 0x0000000406087291 */ /* 0x002fe2000f8e18ff */
[----:B------:R-:W-:Y:S01]  /*19e0*/  SHF.L.U32 R2, R15, 0x1f, RZ ;  /* 0x0000001f0f027819 */ /* 0x000fe200000006ff */
[----:B------:R-:W-:Y:S01]  /*19f0*/  @!P1 SYNCS.ARRIVE.TRANS64.A1T0 RZ, [UR4+0x98], RZ ;  /* 0x000098ffffff99a7 */ /* 0x000fe20008100004 */
[----:B------:R-:W-:-:S06]  /*1a00*/  UISETP.GT.AND UP0, UPT, UR15, UR14, UPT ;  /* 0x0000000e0f00728c */ /* 0x000fcc000bf04270 */
[----:B--2---:R1:W2:Y:S03]  /*1a10*/  SYNCS.PHASECHK.TRANS64.TRYWAIT P0, [UR8+0x40], R2 ;  /* 0x00004002ff0075a7 */ /* 0x0042a60008001108 */
[----:B------:R-:W-:Y:S05]  /*1a20*/  BRA.U !UP0, `(.L_x_26) ;  /* 0x0000000108ac7547 */ /* 0x000fea000b800000 */
[----:B------:R-:W-:Y:S01]  /*1a30*/  UIADD3 UR21, UPT, UPT, UR7, UR24, URZ ;  /* 0x0000001807157290 */ /* 0x000fe2000fffe0ff */
[----:B------:R-:W-:-:S11]  /*1a40*/  UMOV UR25, UR6 ;  /* 0x0000000600197c82 */ /* 0x000fd60008000000 */
.L_x_31:
[----:B-1----:R-:W-:Y:S01]  /*1a50*/  ULEA UR17, UR25, UR4, 0x3 ;  /* 0x0000000419117291 */ /* 0x002fe2000f8e18ff */
[----:B--2---:R-:W-:Y:S01]  /*1a60*/  @!P5 MOV R3, 0x6000 ;  /* 0x000060000003d802 */ /* 0x004fe20000000f00 */
[----:B--2---:R-:W-:Y:S10]  /*1a70*/  @P0 BRA `(.L_x_27) ;  /* 0x00000000000c0947 */ /* 0x004ff40003800000 */
[----:B------:R-:W-:-:S04]  /*1a80*/  SHF.L.U32 R5, R15, 0x1f, RZ ;  /* 0x0000001f0f057819 */ /* 0x000fc800000006ff */
[----:B------:R-:W2:Y:S02]  /*1a90*/  SYNCS.PHASECHK.TRANS64.TRYWAIT P0, [UR17+0x40], R5 ;  /* 0x00004005ff0075a7 */ /* 0x000ea40008001111 */
[----:B--2---:R-:W-:Y:S05]  /*1aa0*/  @!P0 BRA `(.L_x_28) ;  /* 0x0000005000d08947 */ /* 0x004fea0003800000 */
.L_x_27:
[----:B------:R2:W-:Y:S01]  /*1ab0*/  @!P5 SYNCS.ARRIVE.TRANS64 RZ, [UR17], R3 ;  /* 0x00000003ffffd9a7 */ /* 0x0005e20008000011 */
[----:B------:R-:W-:Y:S04]  /*1ac0*/  BSSY.RECONVERGENT B0, `(.L_x_29) ;  /* 0x0000003000007945 */ /* 0x000fe80003800200 */
[----:B------:R-:W-:Y:S05]  /*1ad0*/  @P4 BRA `(.L_x_30) ;  /* 0x0000000000044947 */ /* 0x000fea0003800000 */
[----:B------:R-:W-:Y:S05]  /*1ae0*/  BPT.TRAP 0x1 ;  /* 0x000000040000795c */ /* 0x000fea0000300000 */
.L_x_30:
[----:B------:R-:W-:Y:S05]  /*1af0*/  BSYNC.RECONVERGENT B0 ;  /* 0x0000000000007941 */ /* 0x000fea0003800200 */
.L_x_29:
        /* <DEDUP_REMOVED lines=10> */
[----:B------:R-:W-:Y:S01]  /*1ba0*/  UIADD3 UR16, UPT, UPT, UR16, 0x4400, URZ ;  /* 0x0000440010107890 */ /* 0x000fe2000fffe0ff */
[----:B-1----:R-:W-:Y:S01]  /*1bb0*/  SHF.L.U32 R2, R15, 0x1f, RZ ;  /* 0x0000001f0f027819 */ /* 0x002fe200000006ff */
[----:B------:R-:W-:Y:S02]  /*1bc0*/  UIADD3.X UR31, UPT, UPT, URZ, UR23, URZ, UP1, !UPT ;  /* 0x00000017ff1f7290 */ /* 0x000fe40008ffe4ff */
[----:B------:R-:W-:Y:S01]  /*1bd0*/  UIADD3.X UR29, UPT, UPT, URZ, UR23, URZ, UP0, !UPT ;  /* 0x00000017ff1d7290 */ /* 0x000fe200087fe4ff */
[----:B------:R1:W1:Y:S01]  /*1be0*/  SYNCS.PHASECHK.TRANS64.TRYWAIT P0, [UR8+0x40], R2 ;  /* 0x00004002ff0075a7 */ /* 0x0002620008001108 */
[----:B------:R-:W-:Y:S01]  /*1bf0*/  ULEA UR8, UR25, UR4, 0xd ;  /* 0x0000000419087291 */ /* 0x000fe2000f8e68ff */
[----:B------:R-:W-:Y:S01]  /*1c00*/  UMOV UR26, 0x0 ;  /* 0x00000000001a7882 */ /* 0x000fe20000000000 */
[----:B------:R-:W-:-:S02]  /*1c10*/  UMOV UR27, 0x10000000 ;  /* 0x10000000001b7882 */ /* 0x000fc40000000000 */
[----:B------:R-:W-:Y:S01]  /*1c20*/  UIADD3 UR8, UPT, UPT, UR8, 0x24400, URZ ;  /* 0x0002440008087890 */ /* 0x000fe2000fffe0ff */
[----:B------:R-:W-:Y:S01]  /*1c30*/  UMOV UR19, UR35 ;  /* 0x0000002300137c82 */ /* 0x000fe20008000000 */
[----:B------:R-:W-:Y:S01]  /*1c40*/  UMOV UR20, UR36 ;  /* 0x0000002400147c82 */ /* 0x000fe20008000000 */
[----:B------:R-:W-:Y:S01]  /*1c50*/  UMOV UR12, UR36 ;  /* 0x00000024000c7c82 */ /* 0x000fe20008000000 */
[----:B------:R-:W-:Y:S01]  /*1c60*/  UMOV UR9, UR17 ;  /* 0x0000001100097c82 */ /* 0x000fe20008000000 */
[----:B------:R-:W-:Y:S01]  /*1c70*/  UMOV UR10, UR18 ;  /* 0x00000012000a7c82 */ /* 0x000fe20008000000 */
[----:B------:R1:W-:Y:S01]  /*1c80*/  UTMALDG.3D [UR16], [UR30], desc[UR26] ;  /* 0x00001a101e0075b4 */ /* 0x0003e20008011000 */
[----:B------:R-:W-:Y:S01]  /*1c90*/  UIADD3 UR24, UPT, UPT, UR24, 0x1, URZ ;  /* 0x0000000118187890 */ /* 0x000fe2000fffe0ff */
[----:B------:R-:W-:-:S03]  /*1ca0*/  UMOV UR25, UR6 ;  /* 0x0000000600197c82 */ /* 0x000fc60008000000 */
[----:B------:R-:W-:Y:S01]  /*1cb0*/  UISETP.NE.AND UP0, UPT, UR24, UR21, UPT ;  /* 0x000000151800728c */ /* 0x000fe2000bf05270 */
[----:B------:R1:W-:Y:S08]  /*1cc0*/  UTMALDG.3D [UR8], [UR28], desc[UR26] ;  /* 0x00001a081c0075b4 */ /* 0x0003f00008011000 */
[----:B------:R-:W-:Y:S05]  /*1cd0*/  BRA.U UP0, `(.L_x_31) ;  /* 0xfffffffd005c7547 */ /* 0x000fea000b83ffff */
.L_x_26:
[----:B-1----:R-:W-:Y:S01]  /*1ce0*/  LEA R2, R14, UR4, 0x3 ;  /* 0x000000040e027c11 */ /* 0x002fe2000f8e18ff */
[----:B------:R-:W-:Y:S01]  /*1cf0*/  NOP ;  /* 0x0000000000007918 */ /* 0x000fe20000000000 */
[----:B--2---:R-:W-:Y:S02]  /*1d00*/  SHF.L.U32 R3, R12, 0x1f, RZ ;  /* 0x0000001f0c037819 */ /* 0x004fe400000006ff */
[----:B------:R-:W-:Y:S02]  /*1d10*/  LEA R4, R14, UR4, 0x4 ;  /* 0x000000040e047c11 */ /* 0x000fe4000f8e20ff */
[----:B------:R-:W1:Y:S02]  /*1d20*/  SYNCS.PHASECHK.TRANS64.TRYWAIT P0, [R2+URZ+0xa0], R3 ;  /* 0x0000a003020075a7 */ /* 0x000e6400080011ff */
[----:B-1----:R-:W-:Y:S05]  /*1d30*/  @!P0 BRA `(.L_x_32) ;  /* 0x0000005000448947 */ /* 0x002fea0003800000 */
.L_x_102:
[----:B------:R-:W2:Y:S01]  /*1d40*/  LDS.128 R4, [R4+0x130] ;  /* 0x0001300004047984 */ /* 0x000ea20000000c00 */
[----:B---3--:R-:W-:Y:S01]  /*1d50*/  ISETP.GE.AND P0, PT, R72, 0x1, PT ;  /* 0x000000014800780c */ /* 0x008fe20003f06270 */
[----:B-1----:R-:W-:Y:S01]  /*1d60*/  VIADD R2, R2, 0xb0 ;  /* 0x000000b002027836 */ /* 0x002fe20000000000 */
[----:B------:R-:W-:Y:S01]  /*1d70*/  @!PT LDS RZ, [RZ] ;  /* 0x00000000fffff984 */ /* 0x000fe20000000800 */
[----:B------:R-:W-:Y:S01]  /*1d80*/  @!PT LDS RZ, [RZ] ;  /* 0x00000000fffff984 */ /* 0x000fe20000000800 */
[----:B------:R-:W-:Y:S01]  /*1d90*/  @!PT LDS RZ, [RZ] ;  /* 0x00000000fffff984 */ /* 0x000fe20000000800 */
[----:B------:R-:W-:Y:S01]  /*1da0*/  @!PT LDS RZ, [RZ] ;  /* 0x00000000fffff984 */ /* 0x000fe20000000800 */
[----:B------:R1:W-:Y:S06]  /*1db0*/  MEMBAR.ALL.CTA ;  /* 0x0000000000007992 */ /* 0x0003ec0000008000 */
[----:B-1----:R-:W1:Y:S01]  /*1dc0*/  FENCE.VIEW.ASYNC.S ;  /* 0x00000000000073c6 */ /* 0x002e620000000000 */
[----:B------:R-:W-:-:S04]  /*1dd0*/  PRMT R2, RZ, 0x654, R2 ;  /* 0x00000654ff027816 */ /* 0x000fc80000000002 */
[----:B-1----:R1:W-:Y:S01]  /*1de0*/  SYNCS.ARRIVE.TRANS64.RED.A1T0 RZ, [R2+URZ], RZ ;  /* 0x000000ff02ff79a7 */ /* 0x0023e200081004ff */
[----:B--2---:R-:W-:-:S13]  /*1df0*/  LOP3.LUT P2, RZ, R6, 0x1, RZ, 0xc0, !PT ;  /* 0x0000000106ff7812 */ /* 0x004fda000784c0ff */
[----:B------:R-:W-:Y:S01]  /*1e00*/  @P2 SHF.R.U32.HI R3, RZ, 0x10, R5 ;  /* 0x00000010ff032819 */ /* 0x000fe20000011605 */
[----:B------:R-:W-:Y:S01]  /*1e10*/  VOTEU.ANY UP0, P2 ;  /* 0x0000000000ff7886 */ /* 0x000fe20001000100 */
[----:B------:R-:W-:Y:S02]  /*1e20*/  @P2 MOV R13, R4 ;  /* 0x00000004000d2202 */ /* 0x000fe40000000f00 */
[----:B------:R-:W-:Y:S02]  /*1e30*/  @P2 R2UR.BROADCAST UR8, R3 ;  /* 0x00000000030822ca */ /* 0x000fe400008e0000 */
[----:B------:R-:W-:-:S11]  /*1e40*/  @P2 LOP3.LUT R11, R5, 0xffff, RZ, 0xc0, !PT ;  /* 0x0000ffff050b2812 */ /* 0x000fd600078ec0ff */
[----:B------:R-:W-:Y:S01]  /*1e50*/  @UP0 UMOV UR36, UR8 ;  /* 0x0000000800240c82 */ /* 0x000fe20008000000 */
[----:B-1----:R-:W-:Y:S05]  /*1e60*/  @!P0 BRA `(.L_x_33) ;  /* 0x0000000000b88947 */ /* 0x002fea0003800000 */
[----:B------:R-:W4:Y:S01]  /*1e70*/  LDC.64 R4, c[0x0][0xb18] ;  /* 0x0002c600ff047b82 */ /* 0x000f220000000a00 */
[----:B------:R-:W-:-:S07]  /*1e80*/  ISETP.NE.AND P3, PT, R72, 0x1, PT ;  /* 0x000000014800780c */ /* 0x000fce0003f65270 */
[----:B------:R-:W1:Y:S08]  /*1e90*/  LDC.64 R6, c[0x0][0xb10] ;  /* 0x0002c400ff067b82 */ /* 0x000e700000000a00 */
[----:B------:R-:W2:Y:S08]  /*1ea0*/  LDC R16, c[0x0][0xb20] ;  /* 0x0002c800ff107b82 */ /* 0x000eb00000000800 */
[----:B------:R-:W3:Y:S01]  /*1eb0*/  LDC R18, c[0x0][0xb0c] ;  /* 0x0002c300ff127b82 */ /* 0x000ee20000000800 */
[----:B----4-:R-:W-:Y:S01]  /*1ec0*/  IMAD.HI.U32 R17, R0, R5, RZ ;  /* 0x0000000500117227 */ /* 0x010fe200078e00ff */
[----:B------:R-:W-:-:S03]  /*1ed0*/  ISETP.NE.AND P0, PT, R4, 0x1, PT ;  /* 0x000000010400780c */ /* 0x000fc60003f05270 */
[----:B------:R-:W-:-:S03]  /*1ee0*/  IMAD.HI.U32 R5, R11, R5, RZ ;  /* 0x000000050b057227 */ /* 0x000fc600078e00ff */
[----:B------:R-:W4:Y:S01]  /*1ef0*/  LDC.64 R2, c[0x0][0xb28] ;  /* 0x0002ca00ff027b82 */ /* 0x000f220000000a00 */
[----:B-1----:R-:W-:-:S04]  /*1f00*/  IMAD.HI.U32 R20, R9, R6, RZ ;  /* 0x0000000609147227 */ /* 0x002fc800078e00ff */
[----:B------:R-:W-:Y:S01]  /*1f10*/  IMAD.HI.U32 R22, R13, R6, RZ ;  /* 0x000000060d167227 */ /* 0x000fe200078e00ff */
[----:B------:R-:W-:Y:S02]  /*1f20*/  SHF.R.U32.HI R20, RZ, R7, R20 ;  /* 0x00000007ff147219 */ /* 0x000fe40000011614 */
[-C--:B--2---:R-:W-:Y:S02]  /*1f30*/  SHF.R.U32.HI R17, RZ, R16.reuse, R17 ;  /* 0x00000010ff117219 */ /* 0x084fe40000011611 */
[----:B------:R-:W-:Y:S02]  /*1f40*/  SHF.R.U32.HI R16, RZ, R16, R5 ;  /* 0x00000010ff107219 */ /* 0x000fe40000011605 */
[----:B------:R-:W-:Y:S02]  /*1f50*/  SEL R17, R0, R17, !P0 ;  /* 0x0000001100117207 */ /* 0x000fe40004000000 */
[----:B------:R-:W-:Y:S02]  /*1f60*/  SHF.R.U32.HI R22, RZ, R7, R22 ;  /* 0x00000007ff167219 */ /* 0x000fe40000011616 */
[----:B---3--:R-:W-:-:S02]  /*1f70*/  ISETP.NE.AND P1, PT, R18, 0x1, PT ;  /* 0x000000011200780c */ /* 0x008fc40003f25270 */
[----:B------:R-:W-:Y:S02]  /*1f80*/  SEL R5, R11, R16, !P0 ;  /* 0x000000100b057207 */ /* 0x000fe40004000000 */
[----:B------:R-:W-:Y:S02]  /*1f90*/  SEL R19, R9, R20, !P1 ;  /* 0x0000001409137207 */ /* 0x000fe40004800000 */
[----:B------:R-:W-:Y:S01]  /*1fa0*/  SEL R7, R13, R22, !P1 ;  /* 0x000000160d077207 */ /* 0x000fe20004800000 */
[----:B----4-:R-:W-:-:S04]  /*1fb0*/  IMAD.HI.U32 R20, R17, R2, RZ ;  /* 0x0000000211147227 */ /* 0x010fc800078e00ff */
        /* <DEDUP_REMOVED lines=10> */
[----:B------:R-:W-:-:S04]  /*2060*/  @!P0 IMAD.HI.U32 R16, R7, R2, RZ ;  /* 0x0000000207108227 */ /* 0x000fc800078e00ff */
[----:B------:R-:W-:Y:S01]  /*2070*/  IMAD.MOV R2, RZ, RZ, -R6 ;  /* 0x000000ffff027224 */ /* 0x000fe200078e0a06 */
[----:B------:R-:W-:-:S03]  /*2080*/  @!P0 SHF.R.U32.HI R16, RZ, R3, R16 ;  /* 0x00000003ff108219 */ /* 0x000fc60000011610 */
[----:B------:R-:W-:Y:S01]  /*2090*/  IMAD R2, R72, R2, R5 ;  /* 0x0000000248027224 */ /* 0x000fe200078e0205 */
        /* <DEDUP_REMOVED lines=11> */
.L_x_33:
[----:B------:R-:W1:Y:S02]  /*2150*/  LDCU UR8, c[0x0][0xb30] ;  /* 0x00016600ff0877ac */ /* 0x000e640008000800 */
[----:B-1----:R-:W-:-:S09]  /*2160*/  UISETP.NE.AND UP0, UPT, UR8, 0x1, UPT ;  /* 0x000000010800788c */ /* 0x002fd2000bf05270 */
[----:B------:R-:W-:Y:S05]  /*2170*/  BRA.U UP0, `(.L_x_34) ;  /* 0x0000000100407547 */ /* 0x000fea000b800000 */
[----:B------:R-:W1:Y:S08]  /*2180*/  LDC.64 R4, c[0x0][0xb10] ;  /* 0x0002c400ff047b82 */ /* 0x000e700000000a00 */
[----:B------:R-:W2:Y:S08]  /*2190*/  LDC.64 R2, c[0x0][0xb18] ;  /* 0x0002c600ff027b82 */ /* 0x000eb00000000a00 */
[----:B------:R-:W3:Y:S08]  /*21a0*/  LDC R6, c[0x0][0xb20] ;  /* 0x0002c800ff067b82 */ /* 0x000ef00000000800 */
[----:B------:R-:W4:Y:S01]  /*21b0*/  LDC R16, c[0x0][0xb0c] ;  /* 0x0002c300ff107b82 */ /* 0x000f220000000800 */
[----:B-1----:R-:W-:-:S05]  /*21c0*/  IMAD.HI.U32 R4, R13, R4, RZ ;  /* 0x000000040d047227 */ /* 0x002fca00078e00ff */
[----:B------:R-:W-:Y:S01]  /*21d0*/  SHF.R.U32.HI R4, RZ, R5, R4 ;  /* 0x00000005ff047219 */ /* 0x000fe20000011604 */
[----:B--2---:R-:W-:Y:S01]  /*21e0*/  IMAD.HI.U32 R3, R11, R3, RZ ;  /* 0x000000030b037227 */ /* 0x004fe200078e00ff */
[----:B------:R-:W-:-:S04]  /*21f0*/  ISETP.NE.AND P0, PT, R2, 0x1, PT ;  /* 0x000000010200780c */ /* 0x000fc80003f05270 */
[----:B---3--:R-:W-:-:S04]  /*2200*/  SHF.R.U32.HI R6, RZ, R6, R3 ;  /* 0x00000006ff067219 */ /* 0x008fc80000011603 */
[----:B------:R-:W-:Y:S02]  /*2210*/  SEL R3, R11, R6, !P0 ;  /* 0x000000060b037207 */ /* 0x000fe40004000000 */
[----:B----4-:R-:W-:-:S04]  /*2220*/  ISETP.NE.AND P1, PT, R16, 0x1, PT ;  /* 0x000000011000780c */ /* 0x010fc80003f25270 */
[----:B------:R-:W-:-:S05]  /*2230*/  SEL R4, R13, R4, !P1 ;  /* 0x000000040d047207 */ /* 0x000fca0004800000 */
[----:B------:R-:W-:Y:S02]  /*2240*/  IMAD.IADD R5, R3, 0x1, -R4 ;  /* 0x0000000103057824 */ /* 0x000fe400078e0a04 */
[----:B------:R-:W-:Y:S02]  /*2250*/  IMAD.IADD R3, R4, 0x1, -R3 ;  /* 0x0000000104037824 */ /* 0x000fe400078e0a03 */
[----:B------:R-:W-:Y:S02]  /*2260*/  IMAD R13, R5, R16, R13 ;  /* 0x00000010050d7224 */ /* 0x000fe400078e020d */
[----:B------:R-:W-:-:S07]  /*2270*/  IMAD R11, R3, R2, R11 ;  /* 0x00000002030b7224 */ /* 0x000fce00078e020b */
.L_x_34:
[----:B------:R-:W-:Y:S01]  /*2280*/  VIADD R14, R14, 0x1 ;  /* 0x000000010e0e7836 */ /* 0x000fe20000000000 */
[----:B------:R-:W-:Y:S01]  /*2290*/  PLOP3.LUT P1, PT, PT, PT, PT, 0x80, 0x8 ;  /* 0x000000000008781c */ /* 0x000fe20003f2f070 */
[----:B------:R-:W-:Y:S02]  /*22a0*/  IMAD.IADD R167, R13, 0x1, R166 ;  /* 0x000000010da77824 */ /* 0x000fe400078e02a6 */
[----:B------:R-:W-:Y:S01]  /*22b0*/  IMAD.IADD R165, R11, 0x1, R164 ;  /* 0x000000010ba57824 */ /* 0x000fe200078e02a4 */
[----:B------:R-:W-:-:S04]  /*22c0*/  ISETP.NE.AND P0, PT, R14, 0x2, PT ;  /* 0x000000020e00780c */ /* 0x000fc80003f05270 */
[----:B------:R-:W-:Y:S02]  /*22d0*/  SEL R3, RZ, 0x1, P0 ;  /* 0x00000001ff037807 */ /* 0x000fe40000000000 */
[----:B------:R-:W-:Y:S02]  /*22e0*/  SEL R14, R14, RZ, P0 ;  /* 0x000000ff0e0e7207 */ /* 0x000fe40000000000 */
[----:B------:R-:W-:Y:S01]  /*22f0*/  LOP3.LUT R12, R12, R3, RZ, 0x3c, !PT ;  /* 0x000000030c0c7212 */ /* 0x000fe200078e3cff */
[----:B------:R-:W-:Y:S06]  /*2300*/  @P2 BRA `(.L_x_35) ;  /* 0xfffffff000982947 */ /* 0x000fec000383ffff */
[----:B------:R-:W-:Y:S01]  /*2310*/  UIADD3 UR4, UPT, UPT, UR4, 0x40, URZ ;  /* 0x0000004004047890 */ /* 0x000fe2000fffe0ff */
[----:B------:R-:W-:-:S03]  /*2320*/  SHF.L.U32 R3, R15, 0x1f, RZ ;  /* 0x0000001f0f037819 */ /* 0x000fc600000006ff */
[----:B------:R-:W-:-:S09]  /*2330*/  ULEA UR5, UR6, UR4, 0x3 ;  /* 0x0000000406057291 */ /* 0x000fd2000f8e18ff */
[----:B------:R-:W1:Y:S02]  /*2340*/  SYNCS.PHASECHK.TRANS64.TRYWAIT P0, [UR5], R3 ;  /* 0x00000003ff0075a7 */ /* 0x000e640008001105 */
[----:B-1----:R-:W-:Y:S05]  /*2350*/  @!P0 BRA `(.L_x_36) ;  /* 0x0000004800d08947 */ /* 0x002fea0003800000 */
.L_x_104:
[----:B------:R-:W-:-:S04]  /*2360*/  UIADD3 UR6, UPT, UPT, UR6, 0x1, URZ ;  /* 0x0000000106067890 */ /* 0x000fc8000fffe0ff */
[----:B------:R-:W-:-:S04]  /*2370*/  UISETP.NE.AND UP0, UPT, UR6, 0x8, UPT ;  /* 0x000000080600788c */ /* 0x000fc8000bf05270 */
[----:B------:R-:W-:Y:S02]  /*2380*/  USEL UR7, URZ, 0x1, UP0 ;  /* 0x00000001ff077887 */ /* 0x000fe40008000000 */
[----:B------:R-:W-:-:S04]  /*2390*/  USEL UR6, UR6, URZ, UP0 ;  /* 0x000000ff06067287 */ /* 0x000fc80008000000 */
[----:B------:R-:W-:Y:S01]  /*23a0*/  ULEA UR5, UR6, UR4, 0x3 ;  /* 0x0000000406057291 */ /* 0x000fe2000f8e18ff */
[----:B------:R-:W-:-:S04]  /*23b0*/  LOP3.LUT R2, R15, UR7, RZ, 0x3c, !PT ;  /* 0x000000070f027c12 */ /* 0x000fc8000f8e3cff */
[----:B-1----:R-:W-:-:S04]  /*23c0*/  SHF.L.U32 R3, R2, 0x1f, RZ ;  /* 0x0000001f02037819 */ /* 0x002fc800000006ff */
[----:B------:R-:W1:Y:S02]  /*23d0*/  SYNCS.PHASECHK.TRANS64.TRYWAIT P0, [UR5], R3 ;  /* 0x00000003ff0075a7 */ /* 0x000e640008001105 */
[----:B-1----:R-:W-:Y:S05]  /*23e0*/  @!P0 BRA `(.L_x_37) ;  /* 0x0000004800c48947 */ /* 0x002fea0003800000 */
.L_x_106:
        /* <DEDUP_REMOVED lines=9> */
.L_x_108:
        /* <DEDUP_REMOVED lines=9> */
.L_x_110:
        /* <DEDUP_REMOVED lines=9> */
.L_x_112:
        /* <DEDUP_REMOVED lines=9> */
.L_x_114:
        /* <DEDUP_REMOVED lines=9> */
.L_x_116:
[----:B------:R-:W-:-:S04]  /*26c0*/  UIADD3 UR6, UPT, UPT, UR6, 0x1, URZ ;  /* 0x0000000106067890 */ /* 0x000fc8000fffe0ff */
[----:B------:R-:W-:-:S04]  /*26d0*/  UISETP.NE.AND UP0, UPT, UR6, 0x8, UPT ;  /* 0x000000080600788c */ /* 0x000fc8000bf05270 */
[----:B------:R-:W-:Y:S02]  /*26e0*/  USEL UR5, URZ, 0x1, UP0 ;  /* 0x00000001ff057887 */ /* 0x000fe40008000000 */
[----:B------:R-:W-:-:S04]  /*26f0*/  USEL UR6, UR6, URZ, UP0 ;  /* 0x000000ff06067287 */ /* 0x000fc80008000000 */
[----:B------:R-:W-:Y:S01]  /*2700*/  ULEA UR6, UR6, UR4, 0x3 ;  /* 0x0000000406067291 */ /* 0x000fe2000f8e18ff */
[----:B-1----:R-:W-:-:S04]  /*2710*/  LOP3.LUT R3, R2, UR5, RZ, 0x3c, !PT ;  /* 0x0000000502037c12 */ /* 0x002fc8000f8e3cff */
[----:B------:R-:W-:Y:S01]  /*2720*/  SHF.L.U32 R3, R3, 0x1f, RZ ;  /* 0x0000001f03037819 */ /* 0x000fe200000006ff */
[----:B----4-:R-:W-:-:S07]  /*2730*/  IMAD.U32 R0, RZ, RZ, UR6 ;  /* 0x00000006ff007e24 */ /* 0x010fce000f8e00ff */
.L_x_43:
[----:B-1----:R1:W2:Y:S02]  /*2740*/  SYNCS.PHASECHK.TRANS64.TRYWAIT P0, [R0+URZ], R3 ;  /* 0x00000003000075a7 */ /* 0x0022a400080011ff */
[----:B--2---:R-:W-:Y:S05]  /*2750*/  @!P0 NANOSLEEP.SYNCS 0x989680 ;  /* 0x009896800000895d */ /* 0x004fea0003900000 */
[----:B------:R-:W2:Y:S02]  /*2760*/  @!P0 SYNCS.PHASECHK.TRANS64 P0, [R0+URZ], R3 ;  /* 0x00000003000085a7 */ /* 0x000ea400080010ff */
[----:B--2---:R-:W-:Y:S05]  /*2770*/  @P0 EXIT ;  /* 0x000000000000094d */ /* 0x004fea0003800000 */
[----:B------:R-:W-:Y:S05]  /*2780*/  BRA `(.L_x_43) ;  /* 0xfffffffc00ec7947 */ /* 0x000fea000383ffff */
.L_x_17:
[----:B------:R-:W-:-:S04]  /*2790*/  UISETP.NE.AND UP1, UPT, UR37, URZ, UPT ;  /* 0x000000ff2500728c */ /* 0x000fc8000bf25270 */
[----:B------:R-:W-:-:S09]  /*27a0*/  UISETP.NE.OR UP1, UPT, UR8, 0x1, UP1 ;  /* 0x000000010800788c */ /* 0x000fd20008f25670 */
[----:B------:R-:W-:Y:S05]  /*27b0*/  BRA.U UP1, `(.L_x_44) ;  /* 0x0000000501487547 */ /* 0x000fea000b800000 */
[----:B------:R-:W-:Y:S01]  /*27c0*/  ISETP.NE.AND P2, PT, R2, RZ, PT ;  /* 0x000000ff0200720c */ /* 0x000fe20003f45270 */
[----:B------:R-:W-:Y:S01]  /*27d0*/  IMAD.MOV.U32 R12, RZ, RZ, 0x1 ;  /* 0x00000001ff0c7424 */ /* 0x000fe200078e00ff */
[----:B------:R-:W-:Y:S02]  /*27e0*/  CS2R R10, SRZ ;  /* 0x00000000000a7805 */ /* 0x000fe4000001ff00 */
[----:B------:R-:W-:Y:S01]  /*27f0*/  CS2R R8, SRZ ;  /* 0x0000000000087805 */ /* 0x000fe2000001ff00 */
[----:B------:R-:W-:Y:S01]  /*2800*/  UMOV UR4, 0x400 ;  /* 0x0000040000047882 */ /* 0x000fe20000000000 */
[----:B------:R-:W-:Y:S01]  /*2810*/  UMOV UR6, URZ ;  /* 0x000000ff00067c82 */ /* 0x000fe20008000000 */
[----:B------:R-:W-:-:S12]  /*2820*/  ULEA UR37, UR37, UR4, 0x18 ;  /* 0x0000000425257291 */ /* 0x000fd8000f8ec0ff */
.L_x_48:
[----:B------:R-:W-:Y:S02]  /*2830*/  LEA R0, R8, UR37, 0x3 ;  /* 0x0000002508007c11 */ /* 0x000fe4000f8e18ff */
[----:B------:R-:W-:-:S03]  /*2840*/  SHF.L.U32 R5, R9, 0x1f, RZ ;  /* 0x0000001f09057819 */ /* 0x000fc600000006ff */
[----:B------:R-:W-:Y:S01]  /*2850*/  VIADD R4, R0, 0x110 ;  /* 0x0000011000047836 */ /* 0x000fe20000000000 */
[----:B------:R-:W1:Y:S02]  /*2860*/  SYNCS.PHASECHK.TRANS64.TRYWAIT P0, [R0+URZ+0x100], R5 ;  /* 0x00010005000075a7 */ /* 0x000e6400080011ff */
[----:B-1----:R-:W-:Y:S05]  /*2870*/  @!P0 BRA `(.L_x_45) ;  /* 0x0000004800308947 */ /* 0x002fea0003800000 */
.L_x_117:
[----:B------:R-:W-:Y:S01]  /*2880*/  ULEA UR5, UR6, UR37, 0x3 ;  /* 0x0000002506057291 */ /* 0x000fe2000f8e18ff */
[----:B------:R-:W-:Y:S02]  /*2890*/  PRMT R4, RZ, 0x654, R4 ;  /* 0x00000654ff047816 */ /* 0x000fe40000000004 */
[----:B-1----:R-:W-:Y:S01]  /*28a0*/  SHF.L.U32 R5, R12, 0x1f, RZ ;  /* 0x0000001f0c057819 */ /* 0x002fe200000006ff */
[----:B------:R-:W-:Y:S01]  /*28b0*/  UIADD3 UR4, UPT, UPT, UR5, 0xa0, URZ ;  /* 0x000000a005047890 */ /* 0x000fe2000fffe0ff */
[----:B------:R1:W-:Y:S05]  /*28c0*/  SYNCS.ARRIVE.TRANS64.RED.A1T0 RZ, [R4+URZ], RZ ;  /* 0x000000ff04ff79a7 */ /* 0x0003ea00081004ff */
[----:B------:R-:W-:Y:S01]  /*28d0*/  IMAD.U32 R7, RZ, RZ, UR4 ;  /* 0x00000004ff077e24 */ /* 0x000fe2000f8e00ff */
[----:B------:R-:W2:Y:S04]  /*28e0*/  SYNCS.PHASECHK.TRANS64.TRYWAIT P0, [UR5+0xb0], R5 ;  /* 0x0000b005ff0075a7 */ /* 0x000ea80008001105 */
[----:B------:R-:W-:Y:S01]  /*28f0*/  PRMT R6, R2, 0x654, R7 ;  /* 0x0000065402067816 */ /* 0x000fe20000000007 */
[----:B-1----:R-:W-:Y:S01]  /*2900*/  @!P2 IMAD.MOV.U32 R4, RZ, RZ, 0x10 ;  /* 0x00000010ff04a424 */ /* 0x002fe200078e00ff */
[----:B--2---:R-:W-:Y:S06]  /*2910*/  @!P0 BRA `(.L_x_46) ;  /* 0x00000048001c8947 */ /* 0x004fec0003800000 */
.L_x_119:
[----:B------:R-:W-:Y:S01]  /*2920*/  ULEA UR4, UR6, UR37, 0x4 ;  /* 0x0000002506047291 */ /* 0x000fe2000f8e20ff */
[----:B------:R-:W-:Y:S01]  /*2930*/  SEL R3, R6, R3, !P2 ;  /* 0x0000000306037207 */ /* 0x000fe20005000000 */
[----:B------:R-:W-:Y:S01]  /*2940*/  UIADD3 UR5, UPT, UPT, UR5, 0xa0, URZ ;  /* 0x000000a005057890 */ /* 0x000fe2000fffe0ff */
[----:B-1----:R-:W-:Y:S01]  /*2950*/  LEA R0, R11, UR37, 0x3 ;  /* 0x000000250b007c11 */ /* 0x002fe2000f8e18ff */
[----:B------:R-:W-:Y:S01]  /*2960*/  UIADD3 UR4, UPT, UPT, UR4, 0x130, URZ ;  /* 0x0000013004047890 */ /* 0x000fe2000fffe0ff */
[----:B------:R-:W-:Y:S01]  /*2970*/  SHF.L.U32 R5, R10, 0x1f, RZ ;  /* 0x0000001f0a057819 */ /* 0x000fe200000006ff */
[----:B------:R1:W-:Y:S01]  /*2980*/  @!P2 SYNCS.ARRIVE.TRANS64.RED RZ, [R3+URZ], R4 ;  /* 0x0000000403ffa9a7 */ /* 0x0003e200080004ff */
[----:B------:R-:W-:Y:S01]  /*2990*/  UIADD3 UR6, UPT, UPT, UR6, 0x1, URZ ;  /* 0x0000000106067890 */ /* 0x000fe2000fffe0ff */
[----:B------:R-:W-:-:S03]  /*29a0*/  VIADD R8, R8, 0x1 ;  /* 0x0000000108087836 */ /* 0x000fc60000000000 */
[----:B------:R-:W-:Y:S02]  /*29b0*/  UISETP.NE.AND UP0, UPT, UR6, 0x2, UPT ;  /* 0x000000020600788c */ /* 0x000fe4000bf05270 */
[----:B------:R-:W-:Y:S06]  /*29c0*/  UGETNEXTWORKID.BROADCAST [UR4], [UR5] ;  /* 0x00000000040073ca */ /* 0x000fec0008000100 */
[----:B------:R-:W-:Y:S01]  /*29d0*/  USEL UR4, URZ, 0x1, UP0 ;  /* 0x00000001ff047887 */ /* 0x000fe20008000000 */
[----:B------:R-:W-:Y:S01]  /*29e0*/  ISETP.NE.AND P0, PT, R8, 0x2, PT ;  /* 0x000000020800780c */ /* 0x000fe20003f05270 */
[----:B------:R-:W-:Y:S01]  /*29f0*/  USEL UR6, UR6, URZ, UP0 ;  /* 0x000000ff06067287 */ /* 0x000fe20008000000 */
[----:B------:R-:W2:Y:S03]  /*2a00*/  SYNCS.PHASECHK.TRANS64.TRYWAIT P1, [R0+URZ+0xa0], R5 ;  /* 0x0000a005000075a7 */ /* 0x000ea600080211ff */
[----:B------:R-:W-:Y:S01]  /*2a10*/  LOP3.LUT R12, R12, UR4, RZ, 0x3c, !PT ;  /* 0x000000040c0c7c12 */ /* 0x000fe2000f8e3cff */
[----:B-12---:R-:W-:Y:S07]  /*2a20*/  @!P1 BRA `(.L_x_47) ;  /* 0x0000004400f09947 */ /* 0x006fee0003800000 */
.L_x_120:
[C---:B------:R-:W-:Y:S01]  /*2a30*/  LEA R4, R11.reuse, UR37, 0x4 ;  /* 0x000000250b047c11 */ /* 0x040fe2000f8e20ff */
[----:B-1----:R-:W-:Y:S01]  /*2a40*/  VIADD R0, R0, 0xb0 ;  /* 0x000000b000007836 */ /* 0x002fe20000000000 */
[----:B------:R-:W-:Y:S01]  /*2a50*/  SEL R8, R8, RZ, P0 ;  /* 0x000000ff08087207 */ /* 0x000fe20000000000 */
[----:B------:R-:W-:-:S03]  /*2a60*/  VIADD R11, R11, 0x1 ;  /* 0x000000010b0b7836 */ /* 0x000fc60000000000 */
[----:B------:R-:W1:Y:S01]  /*2a70*/  LDS.128 R4, [R4+0x130] ;  /* 0x0001300004047984 */ /* 0x000e620000000c00 */
[----:B------:R-:W-:Y:S02]  /*2a80*/  PRMT R0, RZ, 0x654, R0 ;  /* 0x00000654ff007816 */ /* 0x000fe40000000000 */
[C---:B------:R-:W-:Y:S01]  /*2a90*/  ISETP.NE.AND P1, PT, R11.reuse, 0x2, PT ;  /* 0x000000020b00780c */ /* 0x040fe20003f25270 */
[----:B------:R-:W-:Y:S01]  /*2aa0*/  @!PT LDS RZ, [RZ] ;  /* 0x00000000fffff984 */ /* 0x000fe20000000800 */
[----:B------:R-:W-:Y:S01]  /*2ab0*/  @!PT LDS RZ, [RZ] ;  /* 0x00000000fffff984 */ /* 0x000fe20000000800 */
[----:B------:R-:W-:Y:S01]  /*2ac0*/  @!PT LDS RZ, [RZ] ;  /* 0x00000000fffff984 */ /* 0x000fe20000000800 */
[----:B------:R-:W-:Y:S01]  /*2ad0*/  @!PT LDS RZ, [RZ] ;  /* 0x00000000fffff984 */ /* 0x000fe20000000800 */
[----:B------:R2:W-:Y:S06]  /*2ae0*/  MEMBAR.ALL.CTA ;  /* 0x0000000000007992 */ /* 0x0005ec0000008000 */
[----:B--2---:R-:W2:Y:S01]  /*2af0*/  FENCE.VIEW.ASYNC.S ;  /* 0x00000000000073c6 */ /* 0x004ea20000000000 */
[----:B------:R-:W-:Y:S01]  /*2b00*/  SEL R11, R11, RZ, P1 ;  /* 0x000000ff0b0b7207 */ /* 0x000fe20000800000 */
[----:B--2---:R2:W-:Y:S01]  /*2b10*/  SYNCS.ARRIVE.TRANS64.RED.A1T0 RZ, [R0+URZ], RZ ;  /* 0x000000ff00ff79a7 */ /* 0x0045e200081004ff */
[----:B-1----:R-:W-:-:S02]  /*2b20*/  LOP3.LUT P3, RZ, R6, 0x1, RZ, 0xc0, !PT ;  /* 0x0000000106ff7812 */ /* 0x002fc4000786c0ff */
[----:B------:R-:W-:-:S04]  /*2b30*/  SEL R5, RZ, 0x1, P1 ;  /* 0x00000001ff057807 */ /* 0x000fc80000800000 */
[----:B------:R-:W-:Y:S02]  /*2b40*/  LOP3.LUT R10, R10, R5, RZ, 0x3c, !PT ;  /* 0x000000050a0a7212 */ /* 0x000fe400078e3cff */
[----:B--2---:R-:W-:-:S04]  /*2b50*/  SEL R0, RZ, 0x1, P0 ;  /* 0x00000001ff007807 */ /* 0x004fc80000000000 */
[----:B------:R-:W-:Y:S01]  /*2b60*/  LOP3.LUT R9, R9, R0, RZ, 0x3c, !PT ;  /* 0x0000000009097212 */ /* 0x000fe200078e3cff */
[----:B------:R-:W-:Y:S06]  /*2b70*/  @P3 BRA `(.L_x_48) ;  /* 0xfffffffc002c3947 */ /* 0x000fec000383ffff */
[----:B------:R-:W-:Y:S01]  /*2b80*/  ULEA UR5, UR6, UR37, 0x3 ;  /* 0x0000002506057291 */ /* 0x000fe2000f8e18ff */
[----:B------:R-:W-:-:S08]  /*2b90*/  SHF.L.U32 R3, R12, 0x1f, RZ ;  /* 0x0000001f0c037819 */ /* 0x000fd000000006ff */
[----:B------:R-:W1:Y:S02]  /*2ba0*/  SYNCS.PHASECHK.TRANS64 P0, [UR5+0xb0], R3 ;  /* 0x0000b003ff0075a7 */ /* 0x000e640008001005 */
[----:B-1----:R-:W-:Y:S05]  /*2bb0*/  @P0 BRA `(.L_x_49) ;  /* 0x0000000000080947 */ /* 0x002fea0003800000 */
[----:B------:R-:W1:Y:S02]  /*2bc0*/  SYNCS.PHASECHK.TRANS64.TRYWAIT P0, [UR5+0xb0], R3 ;  /* 0x0000b003ff0075a7 */ /* 0x000e640008001105 */
[----:B-1----:R-:W-:Y:S05]  /*2bd0*/  @!P0 BRA `(.L_x_50) ;  /* 0x0000004400988947 */ /* 0x002fea0003800000 */
.L_x_49:
[----:B------:R-:W-:-:S04]  /*2be0*/  UIADD3 UR4, UPT, UPT, UR6, 0x1, URZ ;  /* 0x0000000106047890 */ /* 0x000fc8000fffe0ff */
[----:B------:R-:W-:-:S04]  /*2bf0*/  UISETP.NE.AND UP0, UPT, UR4, 0x2, UPT ;  /* 0x000000020400788c */ /* 0x000fc8000bf05270 */
[----:B------:R-:W-:Y:S02]  /*2c00*/  USEL UR7, URZ, 0x1, UP0 ;  /* 0x00000001ff077887 */ /* 0x000fe40008000000 */
[----:B------:R-:W-:-:S04]  /*2c10*/  USEL UR4, UR4, URZ, UP0 ;  /* 0x000000ff04047287 */ /* 0x000fc80008000000 */
[----:B------:R-:W-:Y:S01]  /*2c20*/  ULEA UR4, UR4, UR37, 0x3 ;  /* 0x0000002504047291 */ /* 0x000fe2000f8e18ff */
[----:B-1----:R-:W-:-:S04]  /*2c30*/  LOP3.LUT R3, R12, UR7, RZ, 0x3c, !PT ;  /* 0x000000070c037c12 */ /* 0x002fc8000f8e3cff */
[----:B------:R-:W-:-:S04]  /*2c40*/  SHF.L.U32 R0, R3, 0x1f, RZ ;  /* 0x0000001f03007819 */ /* 0x000fc800000006ff */
[----:B------:R-:W1:Y:S02]  /*2c50*/  SYNCS.PHASECHK.TRANS64 P0, [UR4+0xb0], R0 ;  /* 0x0000b000ff0075a7 */ /* 0x000e640008001004 */
[----:B-1----:R-:W-:Y:S05]  /*2c60*/  @P0 EXIT ;  /* 0x000000000000094d */ /* 0x002fea0003800000 */
[----:B------:R-:W-:Y:S02]  /*2c70*/  SHF.L.U32 R3, R3, 0x1f, RZ ;  /* 0x0000001f03037819 */ /* 0x000fe400000006ff */
[----:B------:R-:W-:-:S07]  /*2c80*/  MOV R0, UR4 ;  /* 0x0000000400007c02 */ /* 0x000fce0008000f00 */
.L_x_51:
[----:B-1----:R1:W2:Y:S02]  /*2c90*/  SYNCS.PHASECHK.TRANS64.TRYWAIT P0, [R0+URZ+0xb0], R3 ;  /* 0x0000b003000075a7 */ /* 0x0022a400080011ff */
[----:B--2---:R-:W-:Y:S05]  /*2ca0*/  @!P0 NANOSLEEP.SYNCS 0x989680 ;  /* 0x009896800000895d */ /* 0x004fea0003900000 */
[----:B------:R-:W2:Y:S02]  /*2cb0*/  @!P0 SYNCS.PHASECHK.TRANS64 P0, [R0+URZ+0xb0], R3 ;  /* 0x0000b003000085a7 */ /* 0x000ea400080010ff */
[----:B--2---:R-:W-:Y:S05]  /*2cc0*/  @P0 EXIT ;  /* 0x000000000000094d */ /* 0x004fea0003800000 */
[----:B------:R-:W-:Y:S05]  /*2cd0*/  BRA `(.L_x_51) ;  /* 0xfffffffc00ec7947 */ /* 0x000fea000383ffff */
.L_x_44:
[----:B------:R-:W-:-:S09]  /*2ce0*/  UISETP.NE.AND UP1, UPT, UR8, URZ, UPT ;  /* 0x000000ff0800728c */ /* 0x000fd2000bf25270 */
[----:B------:R-:W-:Y:S05]  /*2cf0*/  BRA.U UP1, `(.L_x_52) ;  /* 0x0000000d01b47547 */ /* 0x000fea000b800000 */
[----:B------:R-:W-:Y:S01]  /*2d00*/  UMOV UR4, 0x40 ;  /* 0x0000004000047882 */ /* 0x000fe20000000000 */
[----:B------:R-:W-:Y:S01]  /*2d10*/  NOP ;  /* 0x0000000000007918 */ /* 0x000fe20000000000 */
[----:B------:R-:W-:Y:S01]  /*2d20*/  ULEA UR4, UR37, UR4, 0x18 ;  /* 0x0000000425047291 */ /* 0x000fe2000f8ec0ff */
[----:B------:R-:W-:Y:S02]  /*2d30*/  UMOV UR5, 0x400 ;  /* 0x0000040000057882 */ /* 0x000fe40000000000 */
[----:B------:R-:W-:-:S06]  /*2d40*/  ULEA UR37, UR37, UR5, 0x18 ;  /* 0x0000000525257291 */ /* 0x000fcc000f8ec0ff */
[----:B------:R-:W1:Y:S02]  /*2d50*/  LDS.U8 R0, [UR4+0x1c] ;  /* 0x00001c04ff007984 */ /* 0x000e640008000000 */
[----:B-1----:R-:W-:-:S13]  /*2d60*/  ISETP.NE.AND P0, PT, R0, RZ, PT ;  /* 0x000000ff0000720c */ /* 0x002fda0003f05270 */
[----:B------:R-:W-:Y:S05]  /*2d70*/  @P0 BRA `(.L_x_53) ;  /* 0x0000000000580947 */ /* 0x000fea0003800000 */
[----:B------:R-:W-:-:S13]  /*2d80*/  ELECT P0, URZ, PT ;  /* 0x0000000000ff782f */ /* 0x000fda0003800000 */
[----:B------:R-:W-:Y:S05]  /*2d90*/  @!P0 BRA `(.L_x_54) ;  /* 0x0000000000608947 */ /* 0x000fea0003800000 */
[----:B------:R-:W-:Y:S01]  /*2da0*/  UMOV UR5, 0x10 ;  /* 0x0000001000057882 */ /* 0x000fe20000000000 */
[----:B------:R-:W-:Y:S01]  /*2db0*/  HFMA2 R0, -RZ, RZ, 0, 5.9604644775390625e-08 ;  /* 0x00000001ff007431 */ /* 0x000fe200000001ff */
[----:B------:R-:W-:-:S03]  /*2dc0*/  MOV R2, 0xffff ;  /* 0x0000ffff00027802 */ /* 0x000fc60000000f00 */
[----:B------:R-:W-:Y:S04]  /*2dd0*/  DEPBAR.LE SB1, 0x36 ;  /* 0x00009d800000791a */ /* 0x000fe80000000000 */
[----:B------:R-:W1:Y:S02]  /*2de0*/  UTCATOMSWS.FIND_AND_SET.ALIGN UP0, UR5, UR5 ;  /* 0x00000005000575e3 */ /* 0x000e640008000800 */
[----:B-1----:R-:W-:Y:S01]  /*2df0*/  MOV R3, UR5 ;  /* 0x0000000500037c02 */ /* 0x002fe20008000f00 */
[----:B------:R-:W-:Y:S06]  /*2e00*/  BRA.U UP0, `(.L_x_55) ;  /* 0x0000000100187547 */ /* 0x000fec000b800000 */
.L_x_56:
[----:B------:R-:W-:Y:S05]  /*2e10*/  NANOSLEEP 0x64 ;  /* 0x000000640000795d */ /* 0x000fea0003800000 */
[----:B------:R-:W-:-:S05]  /*2e20*/  UMOV UR5, 0x10 ;  /* 0x0000001000057882 */ /* 0x000fca0000000000 */
[----:B------:R-:W-:Y:S04]  /*2e30*/  DEPBAR.LE SB1, 0x36 ;  /* 0x00009d800000791a */ /* 0x000fe80000000000 */
[----:B------:R-:W1:Y:S02]  /*2e40*/  UTCATOMSWS.FIND_AND_SET.ALIGN UP0, UR5, UR5 ;  /* 0x00000005000575e3 */ /* 0x000e640008000800 */
[----:B-1----:R-:W-:Y:S01]  /*2e50*/  MOV R3, UR5 ;  /* 0x0000000500037c02 */ /* 0x002fe20008000f00 */
[----:B------:R-:W-:Y:S05]  /*2e60*/  BRA.U !UP0, `(.L_x_56) ;  /* 0xfffffffd08e87547 */ /* 0x000fea000b83ffff */
.L_x_55:
[-C--:B------:R-:W-:Y:S02]  /*2e70*/  SHF.L.U32 R2, R2, R3.reuse, RZ ;  /* 0x0000000302027219 */ /* 0x080fe400000006ff */
[----:B------:R-:W-:Y:S01]  /*2e80*/  SHF.L.U32 R0, R0, R3, RZ ;  /* 0x0000000300007219 */ /* 0x000fe200000006ff */
[----:B------:R-:W-:Y:S02]  /*2e90*/  IMAD.SHL.U32 R3, R3, 0x20, RZ ;  /* 0x0000002003037824 */ /* 0x000fe400078e00ff */
[----:B------:R1:W-:Y:S04]  /*2ea0*/  ATOMS.OR RZ, [UR4+0x14], R2 ;  /* 0x00001402ffff798c */ /* 0x0003e8000b000004 */
[----:B------:R1:W-:Y:S04]  /*2eb0*/  ATOMS.OR RZ, [UR4+0x18], R0 ;  /* 0x00001800ffff798c */ /* 0x0003e8000b000004 */
[----:B------:R1:W-:Y:S01]  /*2ec0*/  STS [UR37+0x150], R3 ;  /* 0x00015003ff007988 */ /* 0x0003e20008000825 */
[----:B------:R-:W-:Y:S05]  /*2ed0*/  BRA `(.L_x_54) ;  /* 0x0000000000107947 */ /* 0x000fea0003800000 */
.L_x_53:
[----:B------:R-:W-:Y:S02]  /*2ee0*/  MOV R0, 0xffffffff ;  /* 0xffffffff00007802 */ /* 0x000fe40000000f00 */
[----:B------:R-:W-:-:S03]  /*2ef0*/  MOV R2, 0x2f20 ;  /* 0x00002f2000027802 */ /* 0x000fc60000000f00 */
[----:B------:R1:W-:Y:S04]  /*2f00*/  STS [UR37+0x150], R0 ;  /* 0x00015000ff007988 */ /* 0x0003e80008000825 */
[----:B-1-3-5:R-:W-:Y:S05]  /*2f10*/  CALL.REL.NOINC `($__internal_1_$__cuda_sm10x_tcgen05_guardrail_trap_phase_invalid_during_alloc) ;  /* 0x0000004800147944 */ /* 0x02afea0003c00000 */
.L_x_54:
[----:B------:R-:W-:Y:S05]  /*2f20*/  WARPSYNC.ALL ;  /* 0x0000000000007948 */ /* 0x000fea0003800000 */
[----:B------:R-:W2:Y:S01]  /*2f30*/  S2UR UR5, SR_CgaCtaId ;  /* 0x00000000000579c3 */ /* 0x000ea20000008800 */
[----:B------:R-:W-:Y:S01]  /*2f40*/  UMOV UR4, 0x400 ;  /* 0x0000040000047882 */ /* 0x000fe20000000000 */
[----:B------:R-:W-:-:S06]  /*2f50*/  NOP ;  /* 0x0000000000007918 */ /* 0x000fcc0000000000 */
[----:B------:R-:W-:Y:S06]  /*2f60*/  BAR.ARV 0x6, 0xa0 ;  /* 0x0182800000007b1d */ /* 0x000fec0000002000 */
[----:B------:R-:W4:Y:S01]  /*2f70*/  LDCU UR7, c[0x0][0x38c] ;  /* 0x00007180ff0777ac */ /* 0x000f220008000800 */
[----:B------:R-:W-:Y:S01]  /*2f80*/  IMAD.MOV.U32 R11, RZ, RZ, 0x1 ;  /* 0x00000001ff0b7424 */ /* 0x000fe200078e00ff */
[----:B------:R-:W-:Y:S01]  /*2f90*/  CS2R R8, SRZ ;  /* 0x0000000000087805 */ /* 0x000fe2000001ff00 */
[----:B------:R-:W-:Y:S01]  /*2fa0*/  IMAD.MOV.U32 R10, RZ, RZ, RZ ;  /* 0x000000ffff0a7224 */ /* 0x000fe200078e00ff */
[----:B------:R-:W3:Y:S01]  /*2fb0*/  LDCU UR6, c[0x0][0x38c] ;  /* 0x00007180ff0677ac */ /* 0x000ee20008000800 */
[----:B------:R-:W-:Y:S01]  /*2fc0*/  UMOV UR15, URZ ;  /* 0x000000ff000f7c82 */ /* 0x000fe20008000000 */
[----:B------:R-:W-:Y:S01]  /*2fd0*/  UMOV UR14, URZ ;  /* 0x000000ff000e7c82 */ /* 0x000fe20008000000 */
[----:B--2---:R-:W-:Y:S01]  /*2fe0*/  ULEA UR5, UR5, UR4, 0x18 ;  /* 0x0000000405057291 */ /* 0x004fe2000f8ec0ff */
[----:B------:R-:W-:Y:S01]  /*2ff0*/  UMOV UR24, 0x0 ;  /* 0x0000000000187882 */ /* 0x000fe20000000000 */
[----:B------:R-:W-:-:S02]  /*3000*/  UMOV UR25, 0x81004a0 ;  /* 0x081004a000197882 */ /* 0x000fc40000000000 */
[----:B------:R-:W-:Y:S02]  /*3010*/  UIADD3 UR10, UPT, UPT, UR5, 0x4400, URZ ;  /* 0x00004400050a7890 */ /* 0x000fe4000fffe0ff */
[----:B------:R-:W-:Y:S02]  /*3020*/  UIADD3 UR11, UPT, UPT, UR5, 0x24400, URZ ;  /* 0x00024400050b7890 */ /* 0x000fe4000fffe0ff */
[----:B----4-:R-:W-:Y:S01]  /*3030*/  UIADD3 UR7, UPT, UPT, UR7, 0x7f, URZ ;  /* 0x0000007f07077890 */ /* 0x010fe2000fffe0ff */
[----:B-1----:R-:W1:Y:S01]  /*3040*/  LDS R0, [UR5+0x150] ;  /* 0x00015005ff007984 */ /* 0x002e620008000800 */
[----:B------:R-:W-:Y:S02]  /*3050*/  USHF.R.U32.HI UR10, URZ, 0x4, UR10 ;  /* 0x00000004ff0a7899 */ /* 0x000fe4000801160a */
[----:B------:R-:W-:Y:S02]  /*3060*/  USHF.R.S32.HI UR4, URZ, 0x1f, UR7 ;  /* 0x0000001fff047899 */ /* 0x000fe40008011407 */
[----:B------:R-:W-:-:S02]  /*3070*/  USHF.R.U32.HI UR11, URZ, 0x4, UR11 ;  /* 0x00000004ff0b7899 */ /* 0x000fc4000801160b */
[----:B------:R-:W-:Y:S02]  /*3080*/  ULEA.HI UR4, UR4, UR7, URZ, 0x7 ;  /* 0x0000000704047291 */ /* 0x000fe4000f8f38ff */
[----:B------:R-:W-:Y:S02]  /*3090*/  ULOP3.LUT UR10, UR10, 0x3fff, URZ, 0xc0, !UPT ;  /* 0x00003fff0a0a7892 */ /* 0x000fe4000f8ec0ff */
[----:B------:R-:W-:Y:S02]  /*30a0*/  USHF.R.S32.HI UR4, URZ, 0x7, UR4 ;  /* 0x00000007ff047899 */ /* 0x000fe40008011404 */
[----:B------:R-:W-:Y:S02]  /*30b0*/  ULOP3.LUT UR11, UR11, 0x3fff, URZ, 0xc0, !UPT ;  /* 0x00003fff0b0b7892 */ /* 0x000fe4000f8ec0ff */
[----:B------:R-:W-:Y:S01]  /*30c0*/  UISETP.LT.AND UP0, UPT, UR4, 0x1, UPT ;  /* 0x000000010400788c */ /* 0x000fe2000bf01270 */
[----:B------:R-:W-:Y:S01]  /*30d0*/  UMOV UR22, 0x0 ;  /* 0x0000000000167882 */ /* 0x000fe20000000000 */
[----:B------:R-:W-:-:S02]  /*30e0*/  UMOV UR23, 0x81004a0 ;  /* 0x081004a000177882 */ /* 0x000fc40000000000 */
[----:B------:R-:W-:Y:S02]  /*30f0*/  USEL UR9, UR4, 0x1, !UP0 ;  /* 0x0000000104097887 */ /* 0x000fe4000c000000 */
[----:B------:R-:W-:Y:S02]  /*3100*/  ULOP3.LUT UR10, UR10, 0x10000, URZ, 0xfc, !UPT ;  /* 0x000100000a0a7892 */ /* 0x000fe4000f8efcff */
[----:B------:R-:W-:Y:S02]  /*3110*/  ULOP3.LUT UR11, UR11, 0x10000, URZ, 0xfc, !UPT ;  /* 0x000100000b0b7892 */ /* 0x000fe4000f8efcff */
[----:B------:R-:W-:Y:S02]  /*3120*/  UIADD3 UR9, UPT, UPT, -UR9, URZ, URZ ;  /* 0x000000ff09097290 */ /* 0x000fe4000fffe1ff */
[----:B---3--:R-:W-:Y:S01]  /*3130*/  UISETP.GE.AND UP3, UPT, UR6, 0x1, UPT ;  /* 0x000000010600788c */ /* 0x008fe2000bf66270 */
[----:B------:R-:W-:Y:S01]  /*3140*/  UMOV UR20, 0x0 ;  /* 0x0000000000147882 */ /* 0x000fe20000000000 */
[----:B------:R-:W-:Y:S01]  /*3150*/  UMOV UR21, 0x81004a0 ;  /* 0x081004a000157882 */ /* 0x000fe20000000000 */
[----:B------:R-:W-:Y:S01]  /*3160*/  UMOV UR18, 0x0 ;  /* 0x0000000000127882 */ /* 0x000fe20000000000 */
[----:B------:R-:W-:Y:S01]  /*3170*/  UMOV UR19, 0x81004a0 ;  /* 0x081004a000137882 */ /* 0x000fe20000000000 */
[----:B-1----:R-:W-:-:S15]  /*3180*/  R2UR UR16, R0 ;  /* 0x00000000001072ca */ /* 0x002fde00000e0000 */
.L_x_63:
[----:B------:R-:W-:Y:S02]  /*3190*/  LEA R0, R10, UR5, 0x3 ;  /* 0x000000050a007c11 */ /* 0x000fe4000f8e18ff */
[----:B------:R-:W-:Y:S02]  /*31a0*/  SHF.L.U32 R5, R9, 0x1f, RZ ;  /* 0x0000001f09057819 */ /* 0x000fe400000006ff */
[----:B------:R-:W-:Y:S01]  /*31b0*/  PLOP3.LUT P0, PT, PT, PT, UP3, 0x80, 0x8 ;  /* 0x000000000008781c */ /* 0x000fe20003f0f038 */
[----:B------:R-:W-:Y:S01]  /*31c0*/  VIADD R3, R0, 0xb0 ;  /* 0x000000b000037836 */ /* 0x000fe20000000000 */
[----:B-1----:R-:W1:Y:S02]  /*31d0*/  SYNCS.PHASECHK.TRANS64.TRYWAIT P1, [R0+URZ+0xa0], R5 ;  /* 0x0000a005000075a7 */ /* 0x002e6400080211ff */
[----:B-1-3--:R-:W-:Y:S09]  /*31e0*/  @!P1 BRA `(.L_x_57) ;  /* 0x00000040002c9947 */ /* 0x00aff20003800000 */
.L_x_122:
[----:B------:R-:W-:Y:S01]  /*31f0*/  LEA R4, R10, UR5, 0x4 ;  /* 0x000000050a047c11 */ /* 0x000fe2000f8e20ff */
[----:B------:R-:W-:Y:S01]  /*3200*/  @UP3 ULEA UR6, UR14, UR5, 0x3 ;  /* 0x000000050e063291 */ /* 0x000fe2000f8e18ff */
[----:B------:R-:W-:Y:S01]  /*3210*/  PLOP3.LUT P2, PT, PT, PT, PT, 0x80, 0x8 ;  /* 0x000000000008781c */ /* 0x000fe20003f4f070 */
[----:B------:R-:W-:Y:S01]  /*3220*/  ULEA UR7, UR15, UR5, 0x3 ;  /* 0x000000050f077291 */ /* 0x000fe2000f8e18ff */
[----:B------:R-:W-:Y:S01]  /*3230*/  PRMT R3, RZ, 0x654, R3 ;  /* 0x00000654ff037816 */ /* 0x000fe20000000003 */
[----:B------:R-:W-:Y:S01]  /*3240*/  ULEA UR8, UR15, UR16, 0x6 ;  /* 0x000000100f087291 */ /* 0x000fe2000f8e30ff */
[----:B-1----:R-:W1:Y:S01]  /*3250*/  LDS.128 R4, [R4+0x130] ;  /* 0x0001300004047984 */ /* 0x002e620000000c00 */
[----:B------:R-:W-:Y:S02]  /*3260*/  @P0 SHF.L.U32 R2, R8, 0x1f, RZ ;  /* 0x0000001f08020819 */ /* 0x000fe400000006ff */
[----:B------:R-:W-:Y:S01]  /*3270*/  SHF.L.U32 R0, R11, 0x1f, RZ ;  /* 0x0000001f0b007819 */ /* 0x000fe200000006ff */
[----:B------:R-:W-:Y:S01]  /*3280*/  @!PT LDS RZ, [RZ] ;  /* 0x00000000fffff984 */ /* 0x000fe20000000800 */
[----:B------:R-:W-:Y:S01]  /*3290*/  @!PT LDS RZ, [RZ] ;  /* 0x00000000fffff984 */ /* 0x000fe20000000800 */
[----:B------:R-:W-:Y:S01]  /*32a0*/  @!PT LDS RZ, [RZ] ;  /* 0x00000000fffff984 */ /* 0x000fe20000000800 */
[----:B------:R-:W-:Y:S01]  /*32b0*/  @!PT LDS RZ, [RZ] ;  /* 0x00000000fffff984 */ /* 0x000fe20000000800 */
[----:B------:R2:W-:Y:S06]  /*32c0*/  MEMBAR.ALL.CTA ;  /* 0x0000000000007992 */ /* 0x0005ec0000008000 */
[----:B--2---:R-:W2:Y:S02]  /*32d0*/  FENCE.VIEW.ASYNC.S ;  /* 0x00000000000073c6 */ /* 0x004ea40000000000 */
[----:B--2---:R2:W-:Y:S01]  /*32e0*/  SYNCS.ARRIVE.TRANS64.RED.A1T0 RZ, [R3+URZ], RZ ;  /* 0x000000ff03ff79a7 */ /* 0x0045e200081004ff */
[----:B------:R2:W3:Y:S01]  /*32f0*/  @P0 SYNCS.PHASECHK.TRANS64.TRYWAIT P2, [UR6], R2 ;  /* 0x00000002ff0005a7 */ /* 0x0004e20008041106 */
[----:B-1----:R-:W-:Y:S01]  /*3300*/  LOP3.LUT P1, RZ, R6, 0x1, RZ, 0xc0, !PT ;  /* 0x0000000106ff7812 */ /* 0x002fe2000782c0ff */
[----:B------:R-:W1:Y:S02]  /*3310*/  SYNCS.PHASECHK.TRANS64.TRYWAIT P0, [UR7+0xe0], R0 ;  /* 0x0000e000ff0075a7 */ /* 0x000e640008001107 */
[----:B-123--:R-:W-:Y:S10]  /*3320*/  @!P0 BRA `(.L_x_58) ;  /* 0x0000003c00f08947 */ /* 0x00eff40003800000 */
.L_x_124:
[----:B------:R-:W-:Y:S01]  /*3330*/  IADD3 R10, PT, PT, R10, 0x1, RZ ;  /* 0x000000010a0a7810 */ /* 0x000fe20007ffe0ff */
[----:B------:R-:W-:Y:S06]  /*3340*/  BRA.U !UP3, `(.L_x_59) ;  /* 0x000000010bc07547 */ /* 0x000fec000b800000 */
[----:B------:R-:W-:Y:S01]  /*3350*/  UPLOP3.LUT UP4, UPT, UPT, UPT, UPT, 0x40, 0x4 ;  /* 0x000000000004789c */ /* 0x000fe20003f8e870 */
[----:B------:R-:W-:Y:S01]  /*3360*/  UMOV UR13, UR9 ;  /* 0x00000009000d7c82 */ /* 0x000fe20008000000 */
[----:B------:R-:W-:Y:S01]  /*3370*/  UMOV UR12, UR4 ;  /* 0x00000004000c7c82 */ /* 0x000fe20008000000 */
[----:B------:R-:W-:-:S08]  /*3380*/  UMOV UR17, UR14 ;  /* 0x0000000e00117c82 */ /* 0x000fd00008000000 */
.L_x_62:
[----:B------:R-:W-:Y:S02]  /*3390*/  UIADD3 UR13, UPT, UPT, UR13, 0x1, URZ ;  /* 0x000000010d0d7890 */ /* 0x000fe4000fffe0ff */
[----:B--2---:R-:W-:Y:S02]  /*33a0*/  ULEA UR6, UR17, UR5, 0x3 ;  /* 0x0000000511067291 */ /* 0x004fe4000f8e18ff */
[----:B------:R-:W-:Y:S01]  /*33b0*/  UISETP.NE.AND UP0, UPT, UR13, URZ, UPT ;  /* 0x000000ff0d00728c */ /* 0x000fe2000bf05270 */
[----:B---3--:R-:W-:Y:S10]  /*33c0*/  @P2 BRA `(.L_x_60) ;  /* 0x00000000000c2947 */ /* 0x008ff40003800000 */
[----:B-1----:R-:W-:Y:S04]  /*33d0*/  SHF.L.U32 R3, R8, 0x1f, RZ ;  /* 0x0000001f08037819 */ /* 0x002fe800000006ff */
[----:B------:R-:W1:Y:S02]  /*33e0*/  SYNCS.PHASECHK.TRANS64.TRYWAIT P0, [UR6], R3 ;  /* 0x00000003ff0075a7 */ /* 0x000e640008001106 */
[----:B-1----:R-:W-:Y:S05]  /*33f0*/  @!P0 BRA `(.L_x_61) ;  /* 0x0000003c00d48947 */ /* 0x002fea0003800000 */
.L_x_60:
[----:B------:R-:W-:Y:S01]  /*3400*/  UISETP.NE.AND UP1, UPT, UR12, 0x1, UPT ;  /* 0x000000010c00788c */ /* 0x000fe2000bf25270 */
[----:B------:R-:W-:Y:S01]  /*3410*/  PLOP3.LUT P2, PT, PT, PT, PT, 0x80, 0x8 ;  /* 0x000000000008781c */ /* 0x000fe20003f4f070 */
[----:B------:R-:W-:Y:S02]  /*3420*/  UIADD3 UR14, UPT, UPT, UR17, 0x1, URZ ;  /* 0x00000001110e7890 */ /* 0x000fe4000fffe0ff */
[----:B------:R-:W-:Y:S02]  /*3430*/  ULEA UR28, UR17, UR11, 0x9 ;  /* 0x0000000b111c7291 */ /* 0x000fe4000f8e48ff */
[----:B------:R-:W-:Y:S01]  /*3440*/  UISETP.NE.AND UP2, UPT, UR14, 0x8, UPT ;  /* 0x000000080e00788c */ /* 0x000fe2000bf45270 */
[----:B------:R-:W-:Y:S01]  /*3450*/  PLOP3.LUT P0, PT, PT, PT, UP1, 0x80, 0x8 ;  /* 0x000000000008781c */ /* 0x000fe20003f0f018 */
[----:B------:R-:W-:Y:S02]  /*3460*/  UIADD3 UR40, UPT, UPT, UR28, 0x2, URZ ;  /* 0x000000021c287890 */ /* 0x000fe4000fffe0ff */
[----:B------:R-:W-:Y:S02]  /*3470*/  USEL UR27, URZ, 0x1, UP2 ;  /* 0x00000001ff1b7887 */ /* 0x000fe40009000000 */
[----:B------:R-:W-:Y:S02]  /*3480*/  USEL UR14, UR14, URZ, UP2 ;  /* 0x000000ff0e0e7287 */ /* 0x000fe40009000000 */
[----:B------:R-:W-:Y:S02]  /*3490*/  UIADD3 UR36, UPT, UPT, UR28, 0x4, URZ ;  /* 0x000000041c247890 */ /* 0x000fe4000fffe0ff */
[----:B------:R-:W-:Y:S01]  /*34a0*/  @UP1 ULEA UR26, UR14, UR5, 0x3 ;  /* 0x000000050e1a1291 */ /* 0x000fe2000f8e18ff */
[----:B------:R-:W-:Y:S01]  /*34b0*/  LOP3.LUT R8, R8, UR27, RZ, 0x3c, !PT ;  /* 0x0000001b08087c12 */ /* 0x000fe2000f8e3cff */
[----:B------:R-:W-:Y:S02]  /*34c0*/  UIADD3 UR32, UPT, UPT, UR28, 0x6, URZ ;  /* 0x000000061c207890 */ /* 0x000fe4000fffe0ff */
[----:B------:R-:W-:Y:S01]  /*34d0*/  UIADD3 UR6, UPT, UPT, UR6, 0x40, URZ ;  /* 0x0000004006067890 */ /* 0x000fe2000fffe0ff */
[----:B-1----:R-:W-:Y:S01]  /*34e0*/  @P0 SHF.L.U32 R0, R8, 0x1f, RZ ;  /* 0x0000001f08000819 */ /* 0x002fe200000006ff */
[----:B------:R-:W-:Y:S01]  /*34f0*/  UIADD3 UR12, UPT, UPT, UR12, -0x1, URZ ;  /* 0xffffffff0c0c7890 */ /* 0x000fe2000fffe0ff */
[----:B------:R-:W-:Y:S02]  /*3500*/  UMOV UR29, 0x40004040 ;  /* 0x40004040001d7882 */ /* 0x000fe40000000000 */
[----:B------:R2:W3:Y:S01]  /*3510*/  @P0 SYNCS.PHASECHK.TRANS64.TRYWAIT P2, [UR26], R0 ;  /* 0x00000000ff0005a7 */ /* 0x0004e2000804111a */
[----:B------:R-:W-:Y:S01]  /*3520*/  ULEA UR26, UR17, UR10, 0xa ;  /* 0x0000000a111a7291 */ /* 0x000fe2000f8e50ff */
[----:B------:R-:W-:Y:S01]  /*3530*/  UMOV UR27, 0x40004040 ;  /* 0x40004040001b7882 */ /* 0x000fe20000000000 */
[----:B------:R-:W-:Y:S02]  /*3540*/  UMOV UR41, 0x40004040 ;  /* 0x4000404000297882 */ /* 0x000fe40000000000 */
[----:B------:R-:W-:Y:S02]  /*3550*/  UIADD3 UR38, UPT, UPT, UR26, 0x2, URZ ;  /* 0x000000021a267890 */ /* 0x000fe4000fffe0ff */
[----:B------:R-:W-:Y:S02]  /*3560*/  UIADD3 UR34, UPT, UPT, UR26, 0x4, URZ ;  /* 0x000000041a227890 */ /* 0x000fe4000fffe0ff */
[----:B------:R-:W-:Y:S01]  /*3570*/  UIADD3 UR30, UPT, UPT, UR26, 0x6, URZ ;  /* 0x000000061a1e7890 */ /* 0x000fe2000fffe0ff */
[----:B------:R2:W-:Y:S01]  /*3580*/  UTCIMMA gdesc[UR26], gdesc[UR28], tmem[UR8], tmem[UR24], idesc[UR25], UP4 ;  /* 0x00ff181c1a0075ea */ /* 0x0005e2000a000108 */
[----:B------:R-:W-:Y:S01]  /*3590*/  UPLOP3.LUT UP4, UPT, UPT, UPT, UPT, 0x80, 0x8 ;  /* 0x000000000008789c */ /* 0x000fe20003f8f070 */
[----:B------:R-:W-:Y:S01]  /*35a0*/  UMOV UR39, 0x40004040 ;  /* 0x4000404000277882 */ /* 0x000fe20000000000 */
[----:B------:R-:W-:Y:S01]  /*35b0*/  UMOV UR37, 0x40004040 ;  /* 0x4000404000257882 */ /* 0x000fe20000000000 */
[----:B------:R2:W-:Y:S01]  /*35c0*/  UTCIMMA gdesc[UR38], gdesc[UR40], tmem[UR8], tmem[UR22], idesc[UR23], UPT ;  /* 0x00ff1628260075ea */ /* 0x0005e2000b800108 */
[----:B------:R-:W-:Y:S01]  /*35d0*/  UMOV UR35, 0x40004040 ;  /* 0x4000404000237882 */ /* 0x000fe20000000000 */
[----:B------:R-:W-:Y:S01]  /*35e0*/  UMOV UR33, 0x40004040 ;  /* 0x4000404000217882 */ /* 0x000fe20000000000 */
[----:B------:R-:W-:Y:S01]  /*35f0*/  UMOV UR31, 0x40004040 ;  /* 0x40004040001f7882 */ /* 0x000fe20000000000 */
[----:B------:R2:W-:Y:S01]  /*3600*/  UTCIMMA gdesc[UR34], gdesc[UR36], tmem[UR8], tmem[UR20], idesc[UR21], UPT ;  /* 0x00ff1424220075ea */ /* 0x0005e2000b800108 */
[----:B------:R2:W-:Y:S01]  /*3610*/  UTCIMMA gdesc[UR30], gdesc[UR32], tmem[UR8], tmem[UR18], idesc[UR19], UPT ;  /* 0x00ff12201e0075ea */ /* 0x0005e2000b800108 */
[----:B------:R2:W-:Y:S01]  /*3620*/  UTCBAR [UR6], URZ ;  /* 0x000000ff060073e9 */ /* 0x0005e200080000ff */
[----:B------:R-:W-:Y:S01]  /*3630*/  UMOV UR17, UR14 ;  /* 0x0000000e00117c82 */ /* 0x000fe20008000000 */
[----:B------:R-:W-:Y:S05]  /*3640*/  BRA.U UP0, `(.L_x_62) ;  /* 0xfffffffd00507547 */ /* 0x000fea000b83ffff */
.L_x_59:
[----:B------:R-:W-:Y:S01]  /*3650*/  UIADD3 UR15, UPT, UPT, UR15, 0x1, URZ ;  /* 0x000000010f0f7890 */ /* 0x000fe2000fffe0ff */
[C---:B------:R-:W-:Y:S01]  /*3660*/  ISETP.NE.AND P0, PT, R10.reuse, 0x2, PT ;  /* 0x000000020a00780c */ /* 0x040fe20003f05270 */
[----:B------:R-:W-:Y:S02]  /*3670*/  UIADD3 UR7, UPT, UPT, UR7, 0xc0, URZ ;  /* 0x000000c007077890 */ /* 0x000fe4000fffe0ff */
[----:B------:R-:W-:Y:S01]  /*3680*/  UISETP.NE.AND UP0, UPT, UR15, 0x4, UPT ;  /* 0x000000040f00788c */ /* 0x000fe2000bf05270 */
[----:B-12---:R-:W-:Y:S02]  /*3690*/  SEL R0, RZ, 0x1, P0 ;  /* 0x00000001ff007807 */ /* 0x006fe40000000000 */
[----:B------:R-:W-:Y:S01]  /*36a0*/  SEL R10, R10, RZ, P0 ;  /* 0x000000ff0a0a7207 */ /* 0x000fe20000000000 */
[----:B------:R-:W-:Y:S01]  /*36b0*/  USEL UR6, URZ, 0x1, UP0 ;  /* 0x00000001ff067887 */ /* 0x000fe20008000000 */
[----:B------:R-:W-:Y:S01]  /*36c0*/  LOP3.LUT R9, R9, R0, RZ, 0x3c, !PT ;  /* 0x0000000009097212 */ /* 0x000fe200078e3cff */
[----:B------:R-:W-:Y:S01]  /*36d0*/  USEL UR15, UR15, URZ, UP0 ;  /* 0x000000ff0f0f7287 */ /* 0x000fe20008000000 */
[----:B------:R1:W-:Y:S03]  /*36e0*/  UTCBAR [UR7], URZ ;  /* 0x000000ff070073e9 */ /* 0x0003e600080000ff */
[----:B------:R-:W-:Y:S01]  /*36f0*/  LOP3.LUT R11, R11, UR6, RZ, 0x3c, !PT ;  /* 0x000000060b0b7c12 */ /* 0x000fe2000f8e3cff */
[----:B------:R-:W-:Y:S07]  /*3700*/  @P1 BRA `(.L_x_63) ;  /* 0xfffffff800a01947 */ /* 0x000fee000383ffff */
[----:B------:R-:W2:Y:S01]  /*3710*/  S2UR UR4, SR_CgaCtaId ;  /* 0x00000000000479c3 */ /* 0x000ea20000008800 */
[----:B------:R-:W-:Y:S01]  /*3720*/  ELECT P0, URZ, PT ;  /* 0x0000000000ff782f */ /* 0x000fe20003800000 */
[----:B------:R-:W-:Y:S01]  /*3730*/  IMAD.MOV.U32 R0, RZ, RZ, 0x1 ;  /* 0x00000001ff007424 */ /* 0x000fe200078e00ff */
[----:B------:R-:W-:Y:S01]  /*3740*/  UIADD3 UR5, UPT, UPT, UR5, 0xe0, URZ ;  /* 0x000000e005057890 */ /* 0x000fe2000fffe0ff */
[----:B------:R-:W-:Y:S01]  /*3750*/  SHF.L.U32 R3, R11, 0x1f, RZ ;  /* 0x0000001f0b037819 */ /* 0x000fe200000006ff */
[----:B------:R-:W-:-:S03]  /*3760*/  UMOV UR6, 0x40 ;  /* 0x0000004000067882 */ /* 0x000fc60000000000 */
[----:B------:R-:W-:Y:S01]  /*3770*/  UVIRTCOUNT.DEALLOC.SMPOOL 0x80 ;  /* 0x000000800000784c */ /* 0x000fe20000000000 */
[----:B--2---:R-:W-:Y:S02]  /*3780*/  ULEA UR4, UR4, UR6, 0x18 ;  /* 0x0000000604047291 */ /* 0x004fe4000f8ec0ff */
[----:B------:R-:W-:-:S07]  /*3790*/  ULEA UR6, UR15, UR5, 0x3 ;  /* 0x000000050f067291 */ /* 0x000fce000f8e18ff */
[----:B------:R2:W-:Y:S02]  /*37a0*/  @P0 STS.U8 [UR4+0x1c], R0 ;  /* 0x00001c00ff000988 */ /* 0x0005e40008000004 */
[----:B------:R-:W4:Y:S02]  /*37b0*/  SYNCS.PHASECHK.TRANS64.TRYWAIT P0, [UR6], R3 ;  /* 0x00000003ff0075a7 */ /* 0x000f240008001106 */
[----:B--2-4-:R-:W-:Y:S05]  /*37c0*/  @!P0 BRA `(.L_x_64) ;  /* 0x0000003800f88947 */ /* 0x014fea0003800000 */
.L_x_127:
[----:B-1----:R-:W-:-:S04]  /*37d0*/  UIADD3 UR7, UPT, UPT, UR15, 0x1, URZ ;  /* 0x000000010f077890 */ /* 0x002fc8000fffe0ff */
[----:B------:R-:W-:-:S04]  /*37e0*/  UISETP.NE.AND UP0, UPT, UR7, 0x4, UPT ;  /* 0x000000040700788c */ /* 0x000fc8000bf05270 */
[----:B------:R-:W-:Y:S02]  /*37f0*/  USEL UR8, URZ, 0x1, UP0 ;  /* 0x00000001ff087887 */ /* 0x000fe40008000000 */
[----:B------:R-:W-:-:S04]  /*3800*/  USEL UR7, UR7, URZ, UP0 ;  /* 0x000000ff07077287 */ /* 0x000fc80008000000 */
[----:B------:R-:W-:Y:S01]  /*3810*/  ULEA UR6, UR7, UR5, 0x3 ;  /* 0x0000000507067291 */ /* 0x000fe2000f8e18ff */
[----:B------:R-:W-:-:S04]  /*3820*/  LOP3.LUT R2, R11, UR8, RZ, 0x3c, !PT ;  /* 0x000000080b027c12 */ /* 0x000fc8000f8e3cff */
[----:B--2---:R-:W-:-:S04]  /*3830*/  SHF.L.U32 R3, R2, 0x1f, RZ ;  /* 0x0000001f02037819 */ /* 0x004fc800000006ff */
[----:B------:R-:W1:Y:S02]  /*3840*/  SYNCS.PHASECHK.TRANS64.TRYWAIT P0, [UR6], R3 ;  /* 0x00000003ff0075a7 */ /* 0x000e640008001106 */
[----:B-1----:R-:W-:Y:S05]  /*3850*/  @!P0 BRA `(.L_x_65) ;  /* 0x0000003800ec8947 */ /* 0x002fea0003800000 */
.L_x_129:
        /* <DEDUP_REMOVED lines=9> */
.L_x_131:
[----:B------:R-:W-:-:S04]  /*38f0*/  UIADD3 UR7, UPT, UPT, UR7, 0x1, URZ ;  /* 0x0000000107077890 */ /* 0x000fc8000fffe0ff */
[----:B------:R-:W-:-:S04]  /*3900*/  UISETP.NE.AND UP0, UPT, UR7, 0x4, UPT ;  /* 0x000000040700788c */ /* 0x000fc8000bf05270 */
[----:B------:R-:W-:Y:S02]  /*3910*/  USEL UR6, URZ, 0x1, UP0 ;  /* 0x00000001ff067887 */ /* 0x000fe40008000000 */
[----:B------:R-:W-:-:S04]  /*3920*/  USEL UR7, UR7, URZ, UP0 ;  /* 0x000000ff07077287 */ /* 0x000fc80008000000 */
[----:B------:R-:W-:Y:S01]  /*3930*/  ULEA UR7, UR7, UR5, 0x3 ;  /* 0x0000000507077291 */ /* 0x000fe2000f8e18ff */
[----:B-1----:R-:W-:-:S04]  /*3940*/  LOP3.LUT R3, R2, UR6, RZ, 0x3c, !PT ;  /* 0x0000000602037c12 */ /* 0x002fc8000f8e3cff */
[----:B------:R-:W-:-:S04]  /*3950*/  SHF.L.U32 R3, R3, 0x1f, RZ ;  /* 0x0000001f03037819 */ /* 0x000fc800000006ff */
[----:B------:R-:W1:Y:S02]  /*3960*/  SYNCS.PHASECHK.TRANS64.TRYWAIT P0, [UR7], R3 ;  /* 0x00000003ff0075a7 */ /* 0x000e640008001107 */
[----:B-1----:R-:W-:Y:S05]  /*3970*/  @!P0 BRA `(.L_x_67) ;  /* 0x0000003800d48947 */ /* 0x002fea0003800000 */
.L_x_133:
[----:B------:R-:W-:Y:S01]  /*3980*/  NOP ;  /* 0x0000000000007918 */ /* 0x000fe20000000000 */
[----:B-1----:R-:W1:Y:S01]  /*3990*/  LDS R0, [UR4+0x14] ;  /* 0x00001404ff007984 */ /* 0x002e620008000800 */
[----:B------:R-:W-:Y:S01]  /*39a0*/  ULOP3.LUT UR6, UR16, 0xffff, URZ, 0xc0, !UPT ;  /* 0x0000ffff10067892 */ /* 0x000fe2000f8ec0ff */
[----:B------:R-:W-:Y:S01]  /*39b0*/  UMOV UR8, 0xffff ;  /* 0x0000ffff00087882 */ /* 0x000fe20000000000 */
[----:B------:R-:W-:Y:S02]  /*39c0*/  UMOV UR5, 0x1 ;  /* 0x0000000100057882 */ /* 0x000fe40000000000 */
[----:B------:R-:W-:-:S04]  /*39d0*/  USHF.R.U32.HI UR6, URZ, 0x5, UR6 ;  /* 0x00000005ff067899 */ /* 0x000fc80008011606 */
[----:B------:R-:W-:Y:S02]  /*39e0*/  USHF.L.U32 UR8, UR8, UR6, URZ ;  /* 0x0000000608087299 */ /* 0x000fe400080006ff */
[----:B------:R-:W-:-:S04]  /*39f0*/  USHF.L.U32 UR5, UR5, UR6, URZ ;  /* 0x0000000605057299 */ /* 0x000fc800080006ff */
[----:B-1----:R-:W-:-:S04]  /*3a00*/  LOP3.LUT R0, R0, UR8, RZ, 0xc0, !PT ;  /* 0x0000000800007c12 */ /* 0x002fc8000f8ec0ff */
[----:B------:R-:W-:-:S13]  /*3a10*/  ISETP.NE.AND P0, PT, R0, UR8, PT ;  /* 0x0000000800007c0c */ /* 0x000fda000bf05270 */
[----:B------:R-:W-:Y:S05]  /*3a20*/  @P0 BRA `(.L_x_68) ;  /* 0x0000000000580947 */ /* 0x000fea0003800000 */
[----:B------:R-:W1:Y:S02]  /*3a30*/  LDS R0, [UR4+0x18] ;  /* 0x00001804ff007984 */ /* 0x000e640008000800 */
[----:B-1----:R-:W-:-:S04]  /*3a40*/  LOP3.LUT R0, R0, UR5, RZ, 0xc0, !PT ;  /* 0x0000000500007c12 */ /* 0x002fc8000f8ec0ff */
[----:B------:R-:W-:-:S13]  /*3a50*/  ISETP.NE.AND P0, PT, R0, UR5, PT ;  /* 0x0000000500007c0c */ /* 0x000fda000bf05270 */
[----:B------:R-:W-:Y:S05]  /*3a60*/  @P0 BRA `(.L_x_69) ;  /* 0x00000000003c0947 */ /* 0x000fea0003800000 */
[----:B------:R-:W1:Y:S01]  /*3a70*/  S2R R2, SR_LANEID ;  /* 0x0000000000027919 */ /* 0x000e620000000000 */
[----:B------:R-:W-:Y:S01]  /*3a80*/  ULOP3.LUT UR8, URZ, UR8, URZ, 0x33, !UPT ;  /* 0x00000008ff087292 */ /* 0x000fe2000f8e33ff */
[----:B------:R-:W-:Y:S01]  /*3a90*/  LOP3.LUT R4, RZ, UR5, RZ, 0x33, !PT ;  /* 0x00000005ff047c12 */ /* 0x000fe2000f8e33ff */
[----:B------:R-:W-:Y:S02]  /*3aa0*/  VOTEU.ANY UR7, UPT, PT ;  /* 0x0000000000077886 */ /* 0x000fe400038e0100 */
[----:B------:R-:W-:Y:S01]  /*3ab0*/  UFLO.U32 UR7, UR7 ;  /* 0x00000007000772bd */ /* 0x000fe200080e0000 */
[----:B------:R-:W2:Y:S01]  /*3ac0*/  REDUX UR5, R4 ;  /* 0x00000000040573c4 */ /* 0x000ea20000000000 */
[----:B------:R-:W-:-:S06]  /*3ad0*/  IMAD.U32 R0, RZ, RZ, UR8 ;  /* 0x00000008ff007e24 */ /* 0x000fcc000f8e00ff */
[----:B------:R4:W-:Y:S01]  /*3ae0*/  UTCATOMSWS.AND URZ, UR8 ;  /* 0x0000000800ff79e3 */ /* 0x0009e20008000000 */
[----:B------:R-:W3:Y:S01]  /*3af0*/  REDUX UR6, R0 ;  /* 0x00000000000673c4 */ /* 0x000ee20000000000 */
[----:B-1----:R-:W-:Y:S01]  /*3b00*/  ISETP.EQ.U32.AND P0, PT, R2, UR7, PT ;  /* 0x0000000702007c0c */ /* 0x002fe2000bf02070 */
[----:B--2---:R-:W-:Y:S01]  /*3b10*/  IMAD.U32 R2, RZ, RZ, UR5 ;  /* 0x00000005ff027e24 */ /* 0x004fe2000f8e00ff */
[----:B---3--:R-:W-:-:S11]  /*3b20*/  MOV R3, UR6 ;  /* 0x0000000600037c02 */ /* 0x008fd60008000f00 */
[----:B------:R4:W-:Y:S04]  /*3b30*/  @P0 ATOMS.AND RZ, [UR4+0x14], R3 ;  /* 0x00001403ffff098c */ /* 0x0009e8000a800004 */
[----:B------:R4:W-:Y:S01]  /*3b40*/  @P0 ATOMS.AND RZ, [UR4+0x18], R2 ;  /* 0x00001802ffff098c */ /* 0x0009e2000a800004 */
[----:B------:R-:W-:Y:S05]  /*3b50*/  BRA `(.L_x_70) ;  /* 0x0000000000147947 */ /* 0x000fea0003800000 */
.L_x_69:
[----:B------:R-:W-:Y:S02]  /*3b60*/  MOV R2, 0x3b80 ;  /* 0x00003b8000027802 */ /* 0x000fe40000000f00 */
[----:B---3-5:R-:W-:Y:S05]  /*3b70*/  CALL.REL.NOINC `($__internal_0_$__cuda_sm10x_tcgen05_guardrail_trap_col_being_dealloced_not_returned_by_alloc) ;  /* 0x0000003800f07944 */ /* 0x028fea0003c00000 */
[----:B------:R-:W-:Y:S05]  /*3b80*/  BRA `(.L_x_70) ;  /* 0x0000000000087947 */ /* 0x000fea0003800000 */
.L_x_68:
[----:B------:R-:W-:Y:S02]  /*3b90*/  MOV R2, 0x3bb0 ;  /* 0x00003bb000027802 */ /* 0x000fe40000000f00 */
[----:B---3-5:R-:W-:Y:S05]  /*3ba0*/  CALL.REL.NOINC `($__internal_2_$__cuda_sm10x_tcgen05_guardrail_trap_unallocated_columns_being_dealloced) ;  /* 0x0000003800fc7944 */ /* 0x028fea0003c00000 */
.L_x_70:
[----:B------:R-:W-:Y:S01]  /*3bb0*/  NOP ;  /* 0x0000000000007918 */ /* 0x000fe20000000000 */
[----:B----4-:R-:W-:Y:S05]  /*3bc0*/  EXIT ;  /* 0x000000000000794d */ /* 0x010fea0003800000 */
.L_x_52:
[----:B------:R-:W-:-:S09]  /*3bd0*/  UISETP.NE.OR UP2, UPT, UR8, 0x3, !UP2 ;  /* 0x000000030800788c */ /* 0x000fd2000d745670 */
[----:B------:R-:W-:Y:S05]  /*3be0*/  BRA.U UP2, `(.L_x_71) ;  /* 0x0000000902c87547 */ /* 0x000fea000b800000 */
[----:B------:R-:W1:Y:S01]  /*3bf0*/  LDCU.64 UR6, c[0x0][0x888] ;  /* 0x00011100ff0677ac */ /* 0x000e620008000a00 */
[----:B------:R-:W2:Y:S01]  /*3c00*/  LDC R0, c[0x0][0xb30] ;  /* 0x0002cc00ff007b82 */ /* 0x000ea20000000800 */
[----:B------:R-:W-:Y:S01]  /*3c10*/  IMAD.MOV.U32 R30, RZ, RZ, 0x1 ;  /* 0x00000001ff1e7424 */ /* 0x000fe200078e00ff */
[----:B------:R-:W-:Y:S01]  /*3c20*/  CS2R R28, SRZ ;  /* 0x00000000001c7805 */ /* 0x000fe2000001ff00 */
[----:B------:R-:W4:Y:S01]  /*3c30*/  LDCU.64 UR4, c[0x0][0x890] ;  /* 0x00011200ff0477ac */ /* 0x000f220008000a00 */
[----:B------:R-:W-:Y:S01]  /*3c40*/  IMAD.MOV.U32 R25, RZ, RZ, 0x2000 ;  /* 0x00002000ff197424 */ /* 0x000fe200078e00ff */
[----:B------:R-:W-:-:S03]  /*3c50*/  UMOV UR8, 0x400 ;  /* 0x0000040000087882 */ /* 0x000fc60000000000 */
[----:B------:R-:W3:Y:S01]  /*3c60*/  LDC R19, c[0x0][0x370] ;  /* 0x0000dc00ff137b82 */ /* 0x000ee20000000800 */
[----:B------:R-:W-:-:S07]  /*3c70*/  UPLOP3.LUT UP1, UPT, UPT, UPT, UPT, 0x40, 0x4 ;  /* 0x000000000004789c */ /* 0x000fce0003f2e870 */
[----:B------:R-:W3:Y:S01]  /*3c80*/  LDC R2, c[0x0][0xb0c] ;  /* 0x0002c300ff027b82 */ /* 0x000ee20000000800 */
[----:B-1----:R-:W-:Y:S02]  /*3c90*/  UISETP.NE.U32.AND UP2, UPT, UR6, URZ, UPT ;  /* 0x000000ff0600728c */ /* 0x002fe4000bf45070 */
[----:B------:R-:W-:Y:S02]  /*3ca0*/  ULEA UR6, UR37, UR8, 0x18 ;  /* 0x0000000825067291 */ /* 0x000fe4000f8ec0ff */
[----:B------:R-:W-:Y:S02]  /*3cb0*/  UISETP.NE.AND.EX UP2, UPT, UR7, URZ, UPT, UP2 ;  /* 0x000000ff0700728c */ /* 0x000fe4000bf45320 */
[----:B------:R-:W-:Y:S01]  /*3cc0*/  UIADD3 UR7, UPT, UPT, UR6, 0x80, URZ ;  /* 0x0000008006077890 */ /* 0x000fe2000fffe0ff */
[----:B------:R-:W1:Y:S01]  /*3cd0*/  LDC R18, c[0x0][0xb20] ;  /* 0x0002c800ff127b82 */ /* 0x000e620000000800 */
[----:B----4-:R-:W-:Y:S01]  /*3ce0*/  UISETP.NE.U32.AND UP3, UPT, UR4, URZ, UPT ;  /* 0x000000ff0400728c */ /* 0x010fe2000bf65070 */
[----:B--2---:R-:W-:Y:S01]  /*3cf0*/  ISETP.NE.AND P1, PT, R0, 0x1, PT ;  /* 0x000000010000780c */ /* 0x004fe20003f25270 */
[----:B------:R-:W-:-:S02]  /*3d00*/  UPRMT UR37, UR37, 0x654, UR7 ;  /* 0x0000065425257896 */ /* 0x000fc40008000007 */
[----:B------:R-:W-:-:S03]  /*3d10*/  UISETP.NE.AND.EX UP3, UPT, UR5, URZ, UPT, UP3 ;  /* 0x000000ff0500728c */ /* 0x000fc6000bf65330 */
[----:B------:R-:W2:Y:S08]  /*3d20*/  LDC.64 R32, c[0x0][0x348] ;  /* 0x0000d200ff207b82 */ /* 0x000eb00000000a00 */
[----:B------:R-:W4:Y:S08]  /*3d30*/  LDC.64 R16, c[0x0][0xb10] ;  /* 0x0002c400ff107b82 */ /* 0x000f300000000a00 */
[----:B------:R-:W1:Y:S08]  /*3d40*/  LDC.64 R6, c[0x0][0xb18] ;  /* 0x0002c600ff067b82 */ /* 0x000e700000000a00 */
[----:B------:R-:W1:Y:S08]  /*3d50*/  LDC.64 R4, c[0x0][0xb28] ;  /* 0x0002ca00ff047b82 */ /* 0x000e700000000a00 */
[----:B---3--:R-:W1:Y:S02]  /*3d60*/  LDC R24, c[0x0][0x374] ;  /* 0x0000dd00ff187b82 */ /* 0x008e640000000800 */
.L_x_79:
[C---:B------:R-:W-:Y:S02]  /*3d70*/  LEA R0, R29.reuse, UR6, 0x3 ;  /* 0x000000061d007c11 */ /* 0x040fe4000f8e18ff */
[----:B------:R-:W-:Y:S02]  /*3d80*/  SHF.L.U32 R3, R28, 0x1f, RZ ;  /* 0x0000001f1c037819 */ /* 0x000fe400000006ff */
[----:B------:R-:W-:Y:S02]  /*3d90*/  LEA R20, R29, UR6, 0x4 ;  /* 0x000000061d147c11 */ /* 0x000fe4000f8e20ff */
[----:B---3--:R-:W3:Y:S02]  /*3da0*/  SYNCS.PHASECHK.TRANS64.TRYWAIT P0, [R0+URZ+0xa0], R3 ;  /* 0x0000a003000075a7 */ /* 0x008ee400080011ff */
[----:B---3--:R-:W-:Y:S05]  /*3db0*/  @!P0 BRA `(.L_x_72) ;  /* 0x0000003400dc8947 */ /* 0x008fea0003800000 */
.L_x_134:
[----:B------:R-:W-:Y:S01]  /*3dc0*/  ISETP.GE.AND P0, PT, R72, 0x1, PT ;  /* 0x000000014800780c */ /* 0x000fe20003f06270 */
[----:B------:R-:W1:Y:S01]  /*3dd0*/  LDS.128 R20, [R20+0x130] ;  /* 0x0001300014147984 */ /* 0x000e620000000c00 */
[----:B------:R-:W-:Y:S01]  /*3de0*/  ISETP.NE.U32.AND P4, PT, RZ, UR4, PT ;  /* 0x00000004ff007c0c */ /* 0x000fe2000bf85070 */
[----:B---3--:R-:W-:Y:S01]  /*3df0*/  VIADD R0, R0, 0xb0 ;  /* 0x000000b000007836 */ /* 0x008fe20000000000 */
[----:B------:R-:W-:Y:S02]  /*3e00*/  SHF.L.U32 R26, R30, 0x1f, RZ ;  /* 0x0000001f1e1a7819 */ /* 0x000fe400000006ff */
[----:B------:R-:W-:Y:S02]  /*3e10*/  ISETP.NE.AND.EX P4, PT, RZ, UR5, PT, P4 ;  /* 0x00000005ff007c0c */ /* 0x000fe4000bf85340 */
[----:B------:R-:W-:Y:S01]  /*3e20*/  PRMT R0, RZ, 0x654, R0 ;  /* 0x00000654ff007816 */ /* 0x000fe20000000000 */
[----:B------:R-:W-:Y:S01]  /*3e30*/  @!PT LDS RZ, [RZ] ;  /* 0x00000000fffff984 */ /* 0x000fe20000000800 */
[----:B------:R-:W-:Y:S01]  /*3e40*/  @!PT LDS RZ, [RZ] ;  /* 0x00000000fffff984 */ /* 0x000fe20000000800 */
[----:B------:R-:W-:Y:S01]  /*3e50*/  @!PT LDS RZ, [RZ] ;  /* 0x00000000fffff984 */ /* 0x000fe20000000800 */
[----:B------:R-:W-:Y:S01]  /*3e60*/  @!PT LDS RZ, [RZ] ;  /* 0x00000000fffff984 */ /* 0x000fe20000000800 */
[----:B------:R3:W-:Y:S06]  /*3e70*/  MEMBAR.ALL.CTA ;  /* 0x0000000000007992 */ /* 0x0007ec0000008000 */
[----:B---3--:R-:W3:Y:S02]  /*3e80*/  FENCE.VIEW.ASYNC.S ;  /* 0x00000000000073c6 */ /* 0x008ee40000000000 */
[----:B---3--:R3:W-:Y:S01]  /*3e90*/  SYNCS.ARRIVE.TRANS64.RED.A1T0 RZ, [R0+URZ], RZ ;  /* 0x000000ff00ff79a7 */ /* 0x0087e200081004ff */
[----:B-1----:R-:W-:Y:S11]  /*3ea0*/  LOP3.LUT P3, RZ, R22, 0x1, RZ, 0xc0, !PT ;  /* 0x0000000116ff7812 */ /* 0x002ff6000786c0ff */
[----:B------:R-:W-:Y:S02]  /*3eb0*/  @!UPT UIADD3 URZ, UPT, UPT, URZ, URZ, URZ ;  /* 0x000000fffffff290 */ /* 0x000fe4000fffe0ff */
[----:B------:R-:W-:Y:S02]  /*3ec0*/  @P3 MOV R13, R20 ;  /* 0x00000014000d3202 */ /* 0x000fe40000000f00 */
[----:B------:R-:W-:Y:S01]  /*3ed0*/  @P3 LOP3.LUT R8, R21, 0xffff, RZ, 0xc0, !PT ;  /* 0x0000ffff15083812 */ /* 0x000fe200078ec0ff */
[----:B---3--:R-:W-:Y:S06]  /*3ee0*/  @!P0 BRA `(.L_x_73) ;  /* 0x0000000000a48947 */ /* 0x008fec0003800000 */
[----:B------:R-:W-:Y:S01]  /*3ef0*/  IMAD.HI.U32 R31, R24, R7, RZ ;  /* 0x00000007181f7227 */ /* 0x000fe200078e00ff */
[----:B------:R-:W-:Y:S02]  /*3f00*/  ISETP.NE.AND P0, PT, R6, 0x1, PT ;  /* 0x000000010600780c */ /* 0x000fe40003f05270 */
[----:B------:R-:W-:Y:S01]  /*3f10*/  ISETP.NE.AND P2, PT, R72, 0x1, PT ;  /* 0x000000014800780c */ /* 0x000fe20003f45270 */
[----:B----4-:R-:W-:Y:S01]  /*3f20*/  IMAD.HI.U32 R34, R19, R16, RZ ;  /* 0x0000001013227227 */ /* 0x010fe200078e00ff */
[----:B------:R-:W-:Y:S02]  /*3f30*/  SHF.R.U32.HI R31, RZ, R18, R31 ;  /* 0x00000012ff1f7219 */ /* 0x000fe4000001161f */
[----:B------:R-:W-:Y:S01]  /*3f40*/  ISETP.NE.AND P5, PT, R2, 0x1, PT ;  /* 0x000000010200780c */ /* 0x000fe20003fa5270 */
[----:B------:R-:W-:Y:S01]  /*3f50*/  IMAD.HI.U32 R36, R13, R16, RZ ;  /* 0x000000100d247227 */ /* 0x000fe200078e00ff */
[----:B------:R-:W-:Y:S02]  /*3f60*/  SHF.R.U32.HI R34, RZ, R17, R34 ;  /* 0x00000011ff227219 */ /* 0x000fe40000011622 */
[----:B------:R-:W-:Y:S01]  /*3f70*/  SEL R3, R24, R31, !P0 ;  /* 0x0000001f18037207 */ /* 0x000fe20004000000 */
[C---:B------:R-:W-:Y:S01]  /*3f80*/  IMAD.HI.U32 R31, R8.reuse, R7, RZ ;  /* 0x00000007081f7227 */ /* 0x040fe200078e00ff */
[----:B------:R-:W-:Y:S02]  /*3f90*/  SEL R11, R19, R34, !P5 ;  /* 0x00000022130b7207 */ /* 0x000fe40006800000 */
[----:B------:R-:W-:Y:S01]  /*3fa0*/  SHF.R.U32.HI R36, RZ, R17, R36 ;  /* 0x00000011ff247219 */ /* 0x000fe20000011624 */
[----:B------:R-:W-:Y:S01]  /*3fb0*/  IMAD.HI.U32 R38, R3, R4, RZ ;  /* 0x0000000403267227 */ /* 0x000fe200078e00ff */
[----:B------:R-:W-:Y:S03]  /*3fc0*/  SHF.R.U32.HI R31, RZ, R18, R31 ;  /* 0x00000012ff1f7219 */ /* 0x000fe6000001161f */
[----:B------:R-:W-:Y:S01]  /*3fd0*/  IMAD.HI.U32 R34, R11, R4, RZ ;  /* 0x000000040b227227 */ /* 0x000fe200078e00ff */
[----:B------:R-:W-:Y:S02]  /*3fe0*/  @P2 SHF.R.U32.HI R3, RZ, R5, R38 ;  /* 0x00000005ff032219 */ /* 0x000fe40000011626 */
[----:B------:R-:W-:Y:S02]  /*3ff0*/  SEL R9, R8, R31, !P0 ;  /* 0x0000001f08097207 */ /* 0x000fe40004000000 */
[----:B------:R-:W-:Y:S01]  /*4000*/  @P2 SHF.R.U32.HI R11, RZ, R5, R34 ;  /* 0x00000005ff0b2219 */ /* 0x000fe20000011622 */
[C---:B------:R-:W-:Y:S01]  /*4010*/  IMAD R10, R72.reuse, R3, RZ ;  /* 0x00000003480a7224 */ /* 0x040fe200078e02ff */
[----:B------:R-:W-:Y:S01]  /*4020*/  SEL R3, R13, R36, !P5 ;  /* 0x000000240d037207 */ /* 0x000fe20006800000 */
[C---:B------:R-:W-:Y:S03]  /*4030*/  IMAD.HI.U32 R14, R9.reuse, R4, RZ ;  /* 0x00000004090e7227 */ /* 0x040fe600078e00ff */
[----:B------:R-:W-:Y:S01]  /*4040*/  ISETP.GE.AND P0, PT, R9, R10, PT ;  /* 0x0000000a0900720c */ /* 0x000fe20003f06270 */
[C---:B------:R-:W-:Y:S01]  /*4050*/  IMAD R12, R72.reuse, R11, RZ ;  /* 0x0000000b480c7224 */ /* 0x040fe200078e02ff */
[-C--:B------:R-:W-:Y:S04]  /*4060*/  SHF.R.U32.HI R14, RZ, R5.reuse, R14 ;  /* 0x00000005ff0e7219 */ /* 0x080fe8000001160e */
[----:B------:R-:W-:Y:S02]  /*4070*/  ISETP.GE.OR P0, PT, R3, R12, P0 ;  /* 0x0000000c0300720c */ /* 0x000fe40000706670 */
[----:B------:R-:W-:Y:S05]  /*4080*/  SEL R15, R9, R14, !P2 ;  /* 0x0000000e090f7207 */ /* 0x000fea0005000000 */
[----:B------:R-:W-:Y:S04]  /*4090*/  IMAD.MOV R14, RZ, RZ, -R15 ;  /* 0x000000ffff0e7224 */ /* 0x000fe800078e0a0f */
[----:B------:R-:W-:Y:S02]  /*40a0*/  IMAD R14, R72, R14, R9 ;  /* 0x0000000e480e7224 */ /* 0x000fe400078e0209 */
[C---:B------:R-:W-:Y:S05]  /*40b0*/  @!P0 IMAD.HI.U32 R10, R3.reuse, R4, RZ ;  /* 0x00000004030a8227 */ /* 0x040fea00078e00ff */
[----:B------:R-:W-:Y:S04]  /*40c0*/  @!P0 SHF.R.U32.HI R10, RZ, R5, R10 ;  /* 0x00000005ff0a8219 */ /* 0x000fe8000001160a */
[----:B------:R-:W-:Y:S01]  /*40d0*/  @!P0 SEL R0, R3, R10, !P2 ;  /* 0x0000000a03008207 */ /* 0x000fe20005000000 */
[----:B------:R-:W-:Y:S03]  /*40e0*/  IMAD.MOV R10, RZ, RZ, -R3 ;  /* 0x000000ffff0a7224 */ /* 0x000fe600078e0a03 */
[----:B------:R-:W-:Y:S01]  /*40f0*/  @!P0 IADD3 R15, PT, PT, R15, -R0, RZ ;  /* 0x800000000f0f8210 */ /* 0x000fe20007ffe0ff */
[----:B------:R-:W-:Y:S01]  /*4100*/  @!P0 IMAD R0, R11, R14, R0 ;  /* 0x0000000e0b008224 */ /* 0x000fe200078e0200 */
[----:B------:R-:W-:Y:S01]  /*4110*/  IADD3 R11, PT, PT, -R9, RZ, RZ ;  /* 0x000000ff090b7210 */ /* 0x000fe20007ffe1ff */
[----:B------:R-:W-:Y:S02]  /*4120*/  IMAD R13, R2, R10, R13 ;  /* 0x0000000a020d7224 */ /* 0x000fe400078e020d */
[----:B------:R-:W-:Y:S02]  /*4130*/  @!P0 IMAD R9, R15, R72, R3 ;  /* 0x000000480f098224 */ /* 0x000fe400078e0203 */
[----:B------:R-:W-:Y:S02]  /*4140*/  @!P0 IMAD.MOV.U32 R3, RZ, RZ, R0 ;  /* 0x000000ffff038224 */ /* 0x000fe400078e0000 */
[----:B------:R-:W-:Y:S02]  /*4150*/  IMAD R8, R6, R11, R8 ;  /* 0x0000000b06087224 */ /* 0x000fe400078e0208 */
[----:B------:R-:W-:Y:S02]  /*4160*/  IMAD R13, R3, R2, R13 ;  /* 0x00000002030d7224 */ /* 0x000fe400078e020d */
[----:B------:R-:W-:Y:S02]  /*4170*/  IMAD R8, R9, R6, R8 ;  /* 0x0000000609087224 */ /* 0x000fe400078e0208 */
.L_x_73:
[----:B------:R-:W-:Y:S05]  /*4180*/  BRA.U UP1, `(.L_x_74) ;  /* 0x0000000101107547 */ /* 0x000fea000b800000 */
[----:B------:R-:W-:Y:S04]  /*4190*/  MOV R0, UR13 ;  /* 0x0000000d00007c02 */ /* 0x000fe80008000f00 */
[----:B------:R-:W-:Y:S04]  /*41a0*/  SHF.L.U32 R3, R0, 0x1f, RZ ;  /* 0x0000001f00037819 */ /* 0x000fe800000006ff */
[----:B------:R-:W1:Y:S02]  /*41b0*/  SYNCS.PHASECHK.TRANS64.TRYWAIT P0, [UR6+0x98], R3 ;  /* 0x00009803ff0075a7 */ /* 0x000e640008001106 */
[----:B-1----:R-:W-:Y:S05]  /*41c0*/  @!P0 BRA `(.L_x_75) ;  /* 0x0000003000ec8947 */ /* 0x002fea0003800000 */
.L_x_74:
[----:B------:R-:W-:Y:S05]  /*41d0*/  BRA.U !UP3, `(.L_x_76) ;  /* 0x000000010b347547 */ /* 0x000fea000b800000 */
[----:B------:R-:W-:Y:S01]  /*41e0*/  UPLOP3.LUT UP0, UPT, UPT, UPT, UP2, 0x80, 0x8 ;  /* 0x000000000008789c */ /* 0x000fe20003f0f020 */
[----:B-1----:R-:W-:Y:S02]  /*41f0*/  HFMA2 R0, -RZ, RZ, 0, 5.9604644775390625e-08 ;  /* 0x00000001ff007431 */ /* 0x002fe400000001ff */
[----:B------:R-:W-:Y:S03]  /*4200*/  IMAD.MOV.U32 R168, RZ, RZ, 0x1 ;  /* 0x00000001ffa87424 */ /* 0x000fe600078e00ff */
[----:B------:R-:W-:Y:S05]  /*4210*/  PLOP3.LUT P0, PT, PT, PT, UP0, 0x80, 0x8 ;  /* 0x000000000008781c */ /* 0x000fea0003f0f008 */
[----:B------:R-:W1:Y:S01]  /*4220*/  @UP0 LDCU.64 UR8, c[0x0][0x888] ;  /* 0x00011100ff0807ac */ /* 0x000e620008000a00 */
[----:B------:R-:W-:Y:S07]  /*4230*/  @UP0 UIMAD UR7, UR36, UR4, URZ ;  /* 0x00000004240702a4 */ /* 0x000fee000f8e02ff */
[----:B------:R-:W-:Y:S01]  /*4240*/  @!P0 PRMT R168, R0, 0x7610, R168 ;  /* 0x0000761000a88816 */ /* 0x000fe200000000a8 */
[----:B-1----:R-:W-:Y:S03]  /*4250*/  @UP0 UIMAD.WIDE UR8, UR7, 0x4, UR8 ;  /* 0x00000004070808a5 */ /* 0x002fe6000f8e0208 */
[----:B------:R-:W1:Y:S03]  /*4260*/  @!UP0 LDCU UR7, c[0x0][0x880] ;  /* 0x00011000ff0787ac */ /* 0x000e660008000800 */
[----:B------:R-:W-:Y:S01]  /*4270*/  IMAD.U32 R10, RZ, RZ, UR8 ;  /* 0x00000008ff0a7e24 */ /* 0x000fe2000f8e00ff */
[----:B------:R-:W-:Y:S05]  /*4280*/  MOV R11, UR9 ;  /* 0x00000009000b7c02 */ /* 0x000fea0008000f00 */
[----:B-----5:R3:W5:Y:S02]  /*4290*/  @P0 LDG.E R80, desc[UR40][R10.64] ;  /* 0x000000280a500981 */ /* 0x020764000c1e1900 */
[----:B-1-3--:R-:W-:Y:S07]  /*42a0*/  @!P0 IMAD.U32 R80, RZ, RZ, UR7 ;  /* 0x00000007ff508e24 */ /* 0x00afee000f8e00ff */
.L_x_76:
[----:B-----5:R-:W-:Y:S01]  /*42b0*/  @!P4 ISETP.EQ.AND P5, PT, R80, RZ, PT ;  /* 0x000000ff5000c20c */ /* 0x020fe20003fa2270 */
[----:B------:R-:W-:Y:S01]  /*42c0*/  @!UPT UIADD3 URZ, UPT, UPT, URZ, URZ, URZ ;  /* 0x000000fffffff290 */ /* 0x000fe2000fffe0ff */
[----:B------:R-:W-:Y:S11]  /*42d0*/  @!P4 BRA `(.L_x_77) ;  /* 0x000000000014c947 */ /* 0x000ff60003800000 */
[----:B------:R-:W-:Y:S02]  /*42e0*/  LOP3.LUT P0, RZ, R168, 0xff, RZ, 0xc0, !PT ;  /* 0x000000ffa8ff7812 */ /* 0x000fe4000780c0ff */
[----:B------:R-:W-:Y:S04]  /*42f0*/  PLOP3.LUT P5, PT, PT, PT, UP0, 0x80, 0x8 ;  /* 0x000000000008781c */ /* 0x000fe80003faf008 */
[----:B------:R-:W-:Y:S07]  /*4300*/  PLOP3.LUT P5, PT, P5, PT, PT, 0x8, 0x80 ;  /* 0x000000000080781c */ /* 0x000fee0002fae170 */
[----:B------:R-:W-:Y:S11]  /*4310*/  @P0 ISETP.EQ.AND P5, PT, R80, RZ, PT ;  /* 0x000000ff5000020c */ /* 0x000ff60003fa2270 */
[----:B------:R-:W-:Y:S02]  /*4320*/  @!UPT UIADD3 URZ, UPT, UPT, URZ, URZ, URZ ;  /* 0x000000fffffff290 */ /* 0x000fe4000fffe0ff */
.L_x_77:
[----:B------:R-:W3:Y:S01]  /*4330*/  SYNCS.PHASECHK.TRANS64.TRYWAIT P4, [UR6+0x88], R26 ;  /* 0x0000881aff0075a7 */ /* 0x000ee20008081106 */
[----:B------:R-:W-:Y:S01]  /*4340*/  @P3 SHF.R.U32.HI R27, RZ, 0x10, R21 ;  /* 0x00000010ff1b3819 */ /* 0x000fe20000011615 */
[----:B------:R-:W-:Y:S01]  /*4350*/  VIADD R29, R29, 0x1 ;  /* 0x000000011d1d7836 */ /* 0x000fe20000000000 */
[----:B------:R-:W5:Y:S08]  /*4360*/  LDC.64 R14, c[0x0][0xb10] ;  /* 0x0002c400ff0e7b82 */ /* 0x000f700000000a00 */
[----:B------:R-:W2:Y:S08]  /*4370*/  LDC.64 R10, c[0x0][0xb18] ;  /* 0x0002c600ff0a7b82 */ /* 0x000eb00000000a00 */
[----:B-1----:R-:W1:Y:S08]  /*4380*/  @!P1 LDC R0, c[0x0][0xb20] ;  /* 0x0002c800ff009b82 */ /* 0x002e700000000800 */
[----:B------:R-:W4:Y:S01]  /*4390*/  @!P1 LDC R3, c[0x0][0xb0c] ;  /* 0x0002c300ff039b82 */ /* 0x000f220000000800 */
[----:B-----5:R-:W-:Y:S05]  /*43a0*/  @!P1 IMAD.HI.U32 R14, R13, R14, RZ ;  /* 0x0000000e0d0e9227 */ /* 0x020fea00078e00ff */
[----:B------:R-:W-:Y:S01]  /*43b0*/  @!P1 SHF.R.U32.HI R14, RZ, R15, R14 ;  /* 0x0000000fff0e9219 */ /* 0x000fe2000001160e */
[----:B--2---:R-:W-:Y:S01]  /*43c0*/  @!P1 IMAD.HI.U32 R11, R8, R11, RZ ;  /* 0x0000000b080b9227 */ /* 0x004fe200078e00ff */
[----:B------:R-:W-:Y:S04]  /*43d0*/  @!P1 ISETP.NE.AND P0, PT, R10, 0x1, PT ;  /* 0x000000010a00980c */ /* 0x000fe80003f05270 */
[----:B-1----:R-:W-:Y:S02]  /*43e0*/  @!P1 SHF.R.U32.HI R9, RZ, R0, R11 ;  /* 0x00000000ff099219 */ /* 0x002fe4000001160b */
[----:B----4-:R-:W-:Y:S02]  /*43f0*/  @!P1 ISETP.NE.AND P2, PT, R3, 0x1, PT ;  /* 0x000000010300980c */ /* 0x010fe40003f45270 */
[----:B------:R-:W-:Y:S02]  /*4400*/  @!P1 SEL R9, R8, R9, !P0 ;  /* 0x0000000908099207 */ /* 0x000fe40004000000 */
[----:B------:R-:W-:Y:S02]  /*4410*/  ELECT P0, URZ, PT ;  /* 0x0000000000ff782f */ /* 0x000fe40003800000 */
[----:B------:R-:W-:Y:S05]  /*4420*/  @!P1 SEL R14, R13, R14, !P2 ;  /* 0x0000000e0d0e9207 */ /* 0x000fea0005000000 */
[----:B------:R-:W-:Y:S02]  /*4430*/  @!P1 IMAD.IADD R0, R9, 0x1, -R14 ;  /* 0x0000000109009824 */ /* 0x000fe400078e0a0e */
[----:B------:R-:W-:Y:S02]  /*4440*/  @!P1 IMAD.IADD R9, R14, 0x1, -R9 ;  /* 0x000000010e099824 */ /* 0x000fe400078e0a09 */
[----:B------:R-:W-:Y:S02]  /*4450*/  @!P1 IMAD R13, R0, R3, R13 ;  /* 0x00000003000d9224 */ /* 0x000fe400078e020d */
[----:B------:R-:W-:Y:S01]  /*4460*/  @!P1 IMAD R8, R9, R10, R8 ;  /* 0x0000000a09089224 */ /* 0x000fe200078e0208 */
[----:B---3--:R-:W-:Y:S06]  /*4470*/  @!P4 BRA `(.L_x_78) ;  /* 0x000000300058c947 */ /* 0x008fec0003800000 */
.L_x_137:
[----:B------:R-:W-:Y:S01]  /*4480*/  PLOP3.LUT P5, PT, P5, P0, PT, 0xf2, 0x2f ;  /* 0x00000000002f781c */ /* 0x000fe20002fa1e72 */
[----:B------:R-:W-:Y:S01]  /*4490*/  UMOV UR14, 0x0 ;  /* 0x00000000000e7882 */ /* 0x000fe20000000000 */
[----:B------:R-:W-:Y:S01]  /*44a0*/  LOP3.LUT R30, R30, 0x1, RZ, 0x3c, !PT ;  /* 0x000000011e1e7812 */ /* 0x000fe200078e3cff */
[----:B------:R-:W-:Y:S01]  /*44b0*/  UMOV UR15, 0x10000000 ;  /* 0x10000000000f7882 */ /* 0x000fe20000000000 */
[----:B------:R-:W-:Y:S01]  /*44c0*/  UMOV UR12, UR36 ;  /* 0x00000024000c7c82 */ /* 0x000fe20008000000 */
[----:B------:R-:W-:Y:S08]  /*44d0*/  @P3 R2UR UR36, R27 ;  /* 0x000000001b2432ca */ /* 0x000ff000000e0000 */
[----:B-1----:R-:W-:Y:S01]  /*44e0*/  @!P5 IADD3 R3, P0, PT, R32, 0x580, RZ ;  /* 0x000005802003d810 */ /* 0x002fe20007f1e0ff */
[----:B------:R-:W-:Y:S01]  /*44f0*/  @!P5 IMAD.SHL.U32 R165, R165, 0x40, RZ ;  /* 0x00000040a5a5d824 */ /* 0x000fe200078e00ff */
[----:B------:R-:W-:Y:S01]  /*4500*/  VOTEU.ALL UP1, P5 ;  /* 0x0000000000ff7886 */ /* 0x000fe20002820000 */
[----:B------:R-:W-:Y:S01]  /*4510*/  @!P5 IMAD.SHL.U32 R167, R167, 0x80, RZ ;  /* 0x00000080a7a7d824 */ /* 0x000fe200078e00ff */
[----:B------:R-:W-:Y:S01]  /*4520*/  @!P5 R2UR UR8, R3 ;  /* 0x000000000308d2ca */ /* 0x000fe200000e0000 */
[----:B------:R-:W-:Y:S01]  /*4530*/  @!P5 IMAD.X R0, RZ, RZ, R33, P0 ;  /* 0x000000ffff00d224 */ /* 0x000fe200000e0621 */
[----:B------:R-:W-:Y:S01]  /*4540*/  @!P5 R2UR UR10, R165 ;  /* 0x00000000a50ad2ca */ /* 0x000fe200000e0000 */
[----:B------:R-:W-:Y:S01]  /*4550*/  @!UP1 UIADD3 UR9, UPT, UPT, UR6, 0x80, URZ ;  /* 0x0000008006099890 */ /* 0x000fe2000fffe0ff */
[----:B------:R-:W-:Y:S01]  /*4560*/  @!P5 R2UR UR11, R167 ;  /* 0x00000000a70bd2ca */ /* 0x000fe200000e0000 */
[----:B------:R-:W-:Y:S01]  /*4570*/  IMAD.IADD R165, R8, 0x1, R164 ;  /* 0x0000000108a57824 */ /* 0x000fe200078e02a4 */
[----:B------:R-:W-:Y:S01]  /*4580*/  @!P5 R2UR UR7, R0 ;  /* 0x000000000007d2ca */ /* 0x000fe200000e0000 */
[----:B------:R-:W-:Y:S01]  /*4590*/  IMAD.IADD R167, R13, 0x1, R166 ;  /* 0x000000010da77824 */ /* 0x000fe200078e02a6 */
[C---:B------:R-:W-:Y:S04]  /*45a0*/  ISETP.NE.AND P0, PT, R29.reuse, 0x2, PT ;  /* 0x000000021d00780c */ /* 0x040fe80003f05270 */
[----:B------:R-:W-:Y:S01]  /*45b0*/  SEL R3, RZ, 0x1, P0 ;  /* 0x00000001ff037807 */ /* 0x000fe20000000000 */
[----:B------:R-:W-:Y:S01]  /*45c0*/  IMAD.U32 R10, RZ, RZ, UR8 ;  /* 0x00000008ff0a7e24 */ /* 0x000fe2000f8e00ff */
[----:B------:R-:W-:Y:S01]  /*45d0*/  @!UP1 UIADD3 UR8, UPT, UPT, UR6, 0x200, URZ ;  /* 0x0000020006089890 */ /* 0x000fe2000fffe0ff */
[----:B------:R-:W-:Y:S01]  /*45e0*/  SEL R29, R29, RZ, P0 ;  /* 0x000000ff1d1d7207 */ /* 0x000fe20000000000 */
[----:B------:R-:W-:Y:S01]  /*45f0*/  VOTEU.ALL UP1, P5 ;  /* 0x0000000000ff7886 */ /* 0x000fe20002820000 */
[----:B------:R-:W-:Y:S02]  /*4600*/  LOP3.LUT R28, R28, R3, RZ, 0x3c, !PT ;  /* 0x000000031c1c7212 */ /* 0x000fe400078e3cff */
[----:B------:R-:W-:Y:S01]  /*4610*/  IMAD.U32 R11, RZ, RZ, UR7 ;  /* 0x00000007ff0b7e24 */ /* 0x000fe2000f8e00ff */
[----:B------:R-:W-:Y:S04]  /*4620*/  @!P5 R2UR UR16, R10 ;  /* 0x000000000a10d2ca */ /* 0x000fe800000e0000 */
[----:B------:R-:W-:Y:S11]  /*4630*/  @!P5 R2UR UR17, R11 ;  /* 0x000000000b11d2ca */ /* 0x000ff600000e0000 */
[----:B------:R-:W-:Y:S02]  /*4640*/  @!UPT UIADD3 URZ, UPT, UPT, URZ, URZ, URZ ;  /* 0x000000fffffff290 */ /* 0x000fe4000fffe0ff */
[----:B------:R3:W-:Y:S01]  /*4650*/  @!UP1 UTMALDG.3D [UR8], [UR16], desc[UR14] ;  /* 0x00000e08100095b4 */ /* 0x0007e20008011000 */
[----:B------:R3:W-:Y:S01]  /*4660*/  @!P5 SYNCS.ARRIVE.TRANS64.RED.A0TR RZ, [UR6+0x80], R25 ;  /* 0x00008019ffffd9a7 */ /* 0x0007e20008300406 */
[----:B------:R-:W-:Y:S01]  /*4670*/  UPLOP3.LUT UP1, UPT, UPT, UPT, UPT, 0x80, 0x8 ;  /* 0x000000000008789c */ /* 0x000fe20003f2f070 */
[----:B------:R-:W-:Y:S01]  /*4680*/  SYNCS.ARRIVE.TRANS64.RED.A1T0 RZ, [UR37], RZ ;  /* 0x000000ffffff79a7 */ /* 0x000fe20008100425 */
[----:B------:R-:W-:Y:S09]  /*4690*/  @P3 BRA `(.L_x_79) ;  /* 0xfffffff400b43947 */ /* 0x000ff2000383ffff */
[----:B------:R-:W-:Y:S07]  /*46a0*/  MOV R0, UR6 ;  /* 0x0000000600007c02 */ /* 0x000fee0008000f00 */
.L_x_80:
[----:B-1----:R-:W-:-:S04]  /*46b0*/  SHF.L.U32 R3, R30, 0x1f, RZ ;  /* 0x0000001f1e037819 */ /* 0x002fc800000006ff */
[----:B------:R1:W2:Y:S03]  /*46c0*/  SYNCS.PHASECHK.TRANS64.TRYWAIT P0, [R0+URZ+0x88], R3 ;  /* 0x00008803000075a7 */ /* 0x0002a600080011ff */
[----:B--2---:R-:W-:Y:S05]  /*46d0*/  @!P0 NANOSLEEP.SYNCS 0x989680 ;  /* 0x009896800000895d */ /* 0x004fea0003900000 */
[----:B------:R-:W2:Y:S02]  /*46e0*/  @!P0 SYNCS.PHASECHK.TRANS64 P0, [R0+URZ+0x88], R3 ;  /* 0x00008803000085a7 */ /* 0x000ea400080010ff */
[----:B--23--:R-:W-:Y:S05]  /*46f0*/  @P0 EXIT ;  /* 0x000000000000094d */ /* 0x00cfea0003800000 */
[----:B------:R-:W-:Y:S05]  /*4700*/  BRA `(.L_x_80) ;  /* 0xfffffffc00e87947 */ /* 0x000fea000383ffff */
.L_x_71:
[----:B------:R-:W-:-:S06]  /*4710*/  UISETP.GE.AND UP1, UPT, UR8, 0x4, UPT ;  /* 0x000000040800788c */ /* 0x000fcc000bf26270 */
[----:B------:R-:W-:-:S13]  /*4720*/  PLOP3.LUT P0, PT, PT, PT, UP1, 0x80, 0x8 ;  /* 0x000000000008781c */ /* 0x000fda0003f0f018 */
[----:B------:R-:W-:Y:S05]  /*4730*/  @!P0 EXIT ;  /* 0x000000000000894d */ /* 0x000fea0003800000 */
[----:B------:R-:W-:Y:S01]  /*4740*/  BAR.SYNC.DEFER_BLOCKING 0x6, 0xa0 ;  /* 0x0182800000007b1d */ /* 0x000fe20000010000 */
[C---:B------:R-:W-:Y:S01]  /*4750*/  IMAD.SHL.U32 R180, R176.reuse, 0x40, RZ ;  /* 0x00000040b0b47824 */ /* 0x040fe200078e00ff */
[C---:B------:R-:W-:Y:S01]  /*4760*/  R2P PR, R176.reuse, 0x6 ;  /* 0x00000006b0007804 */ /* 0x040fe20000000000 */
[C---:B------:R-:W-:Y:S01]  /*4770*/  IMAD.SHL.U32 R2, R176.reuse, 0x8, RZ ;  /* 0x00000008b0027824 */ /* 0x040fe200078e00ff */
[----:B------:R-:W-:Y:S01]  /*4780*/  SHF.L.U32 R79, R176, 0x10, RZ ;  /* 0x00000010b04f7819 */ /* 0x000fe200000006ff */
[----:B------:R-:W-:Y:S01]  /*4790*/  IMAD.MOV.U32 R179, RZ, RZ, 0x10 ;  /* 0x00000010ffb37424 */ /* 0x000fe200078e00ff */
[----:B------:R-:W-:Y:S01]  /*47a0*/  UMOV UR43, 0x400 ;  /* 0x00000400002b7882 */ /* 0x000fe20000000000 */
[----:B------:R-:W-:Y:S01]  /*47b0*/  LOP3.LUT R3, R180, 0x180, RZ, 0xc0, !PT ;  /* 0x00000180b4037812 */ /* 0x000fe200078ec0ff */
[----:B------:R-:W-:Y:S01]  /*47c0*/  ULEA UR43, UR37, UR43, 0x18 ;  /* 0x0000002b252b7291 */ /* 0x000fe2000f8ec0ff */
[----:B------:R-:W1:Y:S01]  /*47d0*/  LDC R171, c[0x0][0x370] ;  /* 0x0000dc00ffab7b82 */ /* 0x000e620000000800 */
[----:B------:R-:W-:Y:S01]  /*47e0*/  SEL R179, R179, 0xfffffff0, !P1 ;  /* 0xfffffff0b3b37807 */ /* 0x000fe20004800000 */
[----:B------:R-:W-:Y:S01]  /*47f0*/  HFMA2 R183, -RZ, RZ, 0, 0 ;  /* 0x00000000ffb77431 */ /* 0x000fe200000001ff */
[----:B------:R-:W-:Y:S01]  /*4800*/  LOP3.LUT R3, R3, 0x30, R2, 0xf8, !PT ;  /* 0x0000003003037812 */ /* 0x000fe200078ef802 */
[----:B------:R-:W-:Y:S01]  /*4810*/  UIADD3 UR4, UPT, UPT, UR43, 0x2200, URZ ;  /* 0x000022002b047890 */ /* 0x000fe2000fffe0ff */
[----:B------:R-:W-:Y:S01]  /*4820*/  LOP3.LUT R79, R79, 0x600000, RZ, 0xc0, !PT ;  /* 0x006000004f4f7812 */ /* 0x000fe200078ec0ff */
[----:B------:R-:W-:Y:S01]  /*4830*/  IMAD.MOV.U32 R76, RZ, RZ, RZ ;  /* 0x000000ffff4c7224 */ /* 0x000fe200078e00ff */
[----:B------:R-:W-:Y:S01]  /*4840*/  LOP3.LUT R180, R3, 0x1e40, R180, 0xf8, !PT ;  /* 0x00001e4003b47812 */ /* 0x000fe200078ef8b4 */
[----:B------:R-:W2:Y:S01]  /*4850*/  LDC R74, c[0x0][0xb0c] ;  /* 0x0002c300ff4a7b82 */ /* 0x000ea20000000800 */
[----:B------:R-:W-:Y:S01]  /*4860*/  IMAD.MOV.U32 R3, RZ, RZ, 0x20 ;  /* 0x00000020ff037424 */ /* 0x000fe200078e00ff */
[----:B------:R-:W-:Y:S01]  /*4870*/  CS2R R184, SRZ ;  /* 0x0000000000b87805 */ /* 0x000fe2000001ff00 */
[----:B------:R-:W-:Y:S01]  /*4880*/  IMAD.MOV.U32 R188, RZ, RZ, RZ ;  /* 0x000000ffffbc7224 */ /* 0x000fe200078e00ff */
[----:B------:R-:W4:Y:S01]  /*4890*/  LDCU.64 UR46, c[0x0][0x348] ;  /* 0x00006900ff2e77ac */ /* 0x000f220008000a00 */
[----:B------:R-:W-:Y:S01]  /*48a0*/  VIADD R2, R180, UR43 ;  /* 0x0000002bb4027c36 */ /* 0x000fe20008000000 */
[----:B------:R-:W-:Y:S01]  /*48b0*/  SEL R3, R3, 0xffffffe0, !P2 ;  /* 0xffffffe003037807 */ /* 0x000fe20005000000 */
[----:B------:R-:W3:Y:S01]  /*48c0*/  LDS R0, [UR43+0x150] ;  /* 0x0001502bff007984 */ /* 0x000ee20008000800 */
[----:B------:R-:W1:Y:S01]  /*48d0*/  LDC R169, c[0x0][0xb20] ;  /* 0x0002c800ffa97b82 */ /* 0x000e620000000800 */
[----:B------:R-:W-:Y:S01]  /*48e0*/  IMAD.U32 R186, RZ, RZ, UR4 ;  /* 0x00000004ffba7e24 */ /* 0x000fe2000f8e00ff */
[----:B------:R-:W-:Y:S01]  /*48f0*/  SHF.R.U32.HI R4, RZ, 0x4, R3 ;  /* 0x00000004ff047819 */ /* 0x000fe20000011603 */
[--C-:B------:R-:W-:Y:S01]  /*4900*/  IMAD.IADD R178, R3, 0x1, R2.reuse ;  /* 0x0000000103b27824 */ /* 0x100fe200078e0202 */
[----:B------:R-:W1:Y:S02]  /*4910*/  LDCU.64 UR38, c[0x0][0x888] ;  /* 0x00011100ff2677ac */ /* 0x000e640008000a00 */
[C---:B------:R-:W-:Y:S01]  /*4920*/  LEA.HI R177, R179.reuse, R4, RZ, 0x1c ;  /* 0x00000004b3b17211 */ /* 0x040fe200078fe0ff */
[----:B------:R-:W-:Y:S01]  /*4930*/  IMAD.IADD R179, R179, 0x1, R2 ;  /* 0x00000001b3b37824 */ /* 0x000fe200078e0202 */
[----:B------:R-:W1:Y:S01]  /*4940*/  LDC R73, c[0x0][0xb30] ;  /* 0x0002cc00ff497b82 */ /* 0x000e620000000800 */
[----:B------:R-:W-:Y:S01]  /*4950*/  UIADD3 UR42, UPT, UPT, UR43, 0x200, URZ ;  /* 0x000002002b2a7890 */ /* 0x000fe2000fffe0ff */
[----:B------:R-:W-:-:S06]  /*4960*/  LEA R177, R177, R2, 0x4 ;  /* 0x00000002b1b17211 */ /* 0x000fcc00078e20ff */
[----:B------:R-:W1:Y:S08]  /*4970*/  LDC.64 R158, c[0x0][0xb10] ;  /* 0x0002c400ff9e7b82 */ /* 0x000e700000000a00 */
[----:B------:R-:W1:Y:S08]  /*4980*/  LDC.64 R70, c[0x0][0xb18] ;  /* 0x0002c600ff467b82 */ /* 0x000e700000000a00 */
[----:B------:R-:W1:Y:S01]  /*4990*/  LDC.64 R154, c[0x0][0x888] ;  /* 0x00022200ff9a7b82 */ /* 0x000e620000000a00 */
[----:B---3--:R-:W-:-:S07]  /*49a0*/  IMAD.IADD R79, R0, 0x1, R79 ;  /* 0x00000001004f7824 */ /* 0x008fce00078e024f */
[----:B------:R-:W3:Y:S08]  /*49b0*/  LDC.64 R68, c[0x0][0xb28] ;  /* 0x0002ca00ff447b82 */ /* 0x000ef00000000a00 */
[----:B------:R-:W1:Y:S08]  /*49c0*/  LDC.64 R156, c[0x0][0x890] ;  /* 0x00022400ff9c7b82 */ /* 0x000e700000000a00 */
[----:B------:R-:W1:Y:S08]  /*49d0*/  LDC.64 R152, c[0x0][0x8b0] ;  /* 0x00022c00ff987b82 */ /* 0x000e700000000a00 */
[----:B------:R-:W1:Y:S08]  /*49e0*/  LDC.64 R146, c[0x0][0x8a8] ;  /* 0x00022a00ff927b82 */ /* 0x000e700000000a00 */
[----:B--2-4-:R-:W1:Y:S02]  /*49f0*/  LDC R170, c[0x0][0x374] ;  /* 0x0000dd00ffaa7b82 */ /* 0x014e640000000800 */
.L_x_98:
[----:B------:R-:W-:Y:S02]  /*4a00*/  LEA R0, R188, UR43, 0x3 ;  /* 0x0000002bbc007c11 */ /* 0x000fe4000f8e18ff */
[----:B------:R-:W-:Y:S02]  /*4a10*/  SHF.L.U32 R3, R184, 0x1f, RZ ;  /* 0x0000001fb8037819 */ /* 0x000fe400000006ff */
[----:B------:R-:W-:Y:S02]  /*4a20*/  LEA R16, R188, UR43, 0x4 ;  /* 0x0000002bbc107c11 */ /* 0x000fe4000f8e20ff */
[----:B--2---:R-:W2:Y:S02]  /*4a30*/  SYNCS.PHASECHK.TRANS64.TRYWAIT P0, [R0+URZ+0xa0], R3 ;  /* 0x0000a003000075a7 */ /* 0x004ea400080011ff */
[----:B-12---:R-:W-:Y:S05]  /*4a40*/  @!P0 BRA `(.L_x_81) ;  /* 0x0000002800fc8947 */ /* 0x006fea0003800000 */
.L_x_138:
[----:B------:R-:W4:Y:S01]  /*4a50*/  LDC.64 R12, c[0x0][0xb10] ;  /* 0x0002c400ff0c7b82 */ /* 0x000f220000000a00 */
[----:B------:R-:W3:Y:S01]  /*4a60*/  LDS.128 R16, [R16+0x130] ;  /* 0x0001300010107984 */ /* 0x000ee20000000c00 */
[----:B-1----:R-:W-:Y:S01]  /*4a70*/  ISETP.NE.AND P1, PT, R73, 0x1, PT ;  /* 0x000000014900780c */ /* 0x002fe20003f25270 */
[----:B--2---:R-:W-:Y:S01]  /*4a80*/  VIADD R0, R0, 0xb0 ;  /* 0x000000b000007836 */ /* 0x004fe20000000000 */
[----:B------:R-:W-:Y:S04]  /*4a90*/  ISETP.GE.AND P0, PT, R72, 0x1, PT ;  /* 0x000000014800780c */ /* 0x000fe80003f06270 */
[----:B------:R-:W1:Y:S01]  /*4aa0*/  LDC.64 R10, c[0x0][0xb18] ;  /* 0x0002c600ff0a7b82 */ /* 0x000e620000000a00 */
[----:B------:R-:W-:Y:S01]  /*4ab0*/  PRMT R0, RZ, 0x654, R0 ;  /* 0x00000654ff007816 */ /* 0x000fe20000000000 */
[----:B------:R-:W-:Y:S01]  /*4ac0*/  @!PT LDS RZ, [RZ] ;  /* 0x00000000fffff984 */ /* 0x000fe20000000800 */
[----:B------:R-:W-:Y:S01]  /*4ad0*/  @!PT LDS RZ, [RZ] ;  /* 0x00000000fffff984 */ /* 0x000fe20000000800 */
[----:B------:R-:W-:Y:S01]  /*4ae0*/  @!PT LDS RZ, [RZ] ;  /* 0x00000000fffff984 */ /* 0x000fe20000000800 */
[----:B------:R-:W-:Y:S01]  /*4af0*/  @!PT LDS RZ, [RZ] ;  /* 0x00000000fffff984 */ /* 0x000fe20000000800 */
[----:B------:R2:W-:Y:S06]  /*4b00*/  MEMBAR.ALL.CTA ;  /* 0x0000000000007992 */ /* 0x0005ec0000008000 */
[----:B--2---:R-:W2:Y:S01]  /*4b10*/  FENCE.VIEW.ASYNC.S ;  /* 0x00000000000073c6 */ /* 0x004ea20000000000 */
[----:B------:R-:W1:Y:S08]  /*4b20*/  @!P1 LDC R14, c[0x0][0xb20] ;  /* 0x0002c800ff0e9b82 */ /* 0x000e700000000800 */
[----:B------:R-:W1:Y:S01]  /*4b30*/  @!P1 LDC R9, c[0x0][0xb0c] ;  /* 0x0002c300ff099b82 */ /* 0x000e620000000800 */
[----:B--2---:R2:W-:Y:S01]  /*4b40*/  SYNCS.ARRIVE.TRANS64.RED.A1T0 RZ, [R0+URZ], RZ ;  /* 0x000000ff00ff79a7 */ /* 0x0045e200081004ff */
[----:B---3--:R-:W-:Y:S04]  /*4b50*/  LOP3.LUT P4, RZ, R18, 0x1, RZ, 0xc0, !PT ;  /* 0x0000000112ff7812 */ /* 0x008fe8000788c0ff */
[----:B------:R-:W-:Y:S09]  /*4b60*/  P2R R187, PR, RZ, 0x10 ;  /* 0x00000010ffbb7803 */ /* 0x000ff20000000000 */
[----:B------:R-:W-:Y:S02]  /*4b70*/  @P4 MOV R77, R16 ;  /* 0x00000010004d4202 */ /* 0x000fe40000000f00 */
[----:B------:R-:W-:Y:S01]  /*4b80*/  @P4 LOP3.LUT R75, R17, 0xffff, RZ, 0xc0, !PT ;  /* 0x0000ffff114b4812 */ /* 0x000fe200078ec0ff */
[----:B--2-4-:R-:W-:Y:S06]  /*4b90*/  @!P0 BRA `(.L_x_82) ;  /* 0x0000000000a48947 */ /* 0x014fec0003800000 */
[----:B------:R-:W-:Y:S01]  /*4ba0*/  IMAD.HI.U32 R22, R170, R71, RZ ;  /* 0x00000047aa167227 */ /* 0x000fe200078e00ff */
[----:B------:R-:W-:Y:S02]  /*4bb0*/  ISETP.NE.AND P0, PT, R70, 0x1, PT ;  /* 0x000000014600780c */ /* 0x000fe40003f05270 */
[----:B------:R-:W-:Y:S01]  /*4bc0*/  ISETP.NE.AND P2, PT, R72, 0x1, PT ;  /* 0x000000014800780c */ /* 0x000fe20003f45270 */
[-C--:B------:R-:W-:Y:S01]  /*4bd0*/  IMAD.HI.U32 R20, R171, R158.reuse, RZ ;  /* 0x0000009eab147227 */ /* 0x080fe200078e00ff */
[----:B------:R-:W-:Y:S02]  /*4be0*/  SHF.R.U32.HI R21, RZ, R169, R22 ;  /* 0x000000a9ff157219 */ /* 0x000fe40000011616 */
[----:B------:R-:W-:Y:S01]  /*4bf0*/  ISETP.NE.AND P3, PT, R74, 0x1, PT ;  /* 0x000000014a00780c */ /* 0x000fe20003f65270 */
[----:B------:R-:W-:Y:S01]  /*4c00*/  IMAD.HI.U32 R26, R75, R71, RZ ;  /* 0x000000474b1a7227 */ /* 0x000fe200078e00ff */
[----:B------:R-:W-:Y:S02]  /*4c10*/  SHF.R.U32.HI R20, RZ, R159, R20 ;  /* 0x0000009fff147219 */ /* 0x000fe40000011614 */
[----:B------:R-:W-:Y:S01]  /*4c20*/  SEL R3, R170, R21, !P0 ;  /* 0x00000015aa037207 */ /* 0x000fe20004000000 */
[----:B------:R-:W-:Y:S01]  /*4c30*/  IMAD.HI.U32 R24, R77, R158, RZ ;  /* 0x0000009e4d187227 */ /* 0x000fe200078e00ff */
[----:B------:R-:W-:Y:S03]  /*4c40*/  SEL R7, R171, R20, !P3 ;  /* 0x00000014ab077207 */ /* 0x000fe60005800000 */
[-C--:B------:R-:W-:Y:S01]  /*4c50*/  IMAD.HI.U32 R20, R3, R68.reuse, RZ ;  /* 0x0000004403147227 */ /* 0x080fe200078e00ff */
[----:B------:R-:W-:Y:S03]  /*4c60*/  SHF.R.U32.HI R24, RZ, R159, R24 ;  /* 0x0000009fff187219 */ /* 0x000fe60000011618 */
[----:B------:R-:W-:Y:S01]  /*4c70*/  IMAD.HI.U32 R22, R7, R68, RZ ;  /* 0x0000004407167227 */ /* 0x000fe200078e00ff */
[----:B------:R-:W-:Y:S02]  /*4c80*/  @P2 SHF.R.U32.HI R3, RZ, R69, R20 ;  /* 0x00000045ff032219 */ /* 0x000fe40000011614 */
[----:B------:R-:W-:Y:S02]  /*4c90*/  SHF.R.U32.HI R20, RZ, R169, R26 ;  /* 0x000000a9ff147219 */ /* 0x000fe4000001161a */
[----:B------:R-:W-:Y:S01]  /*4ca0*/  @P2 SHF.R.U32.HI R7, RZ, R69, R22 ;  /* 0x00000045ff072219 */ /* 0x000fe20000011616 */
[C---:B------:R-:W-:Y:S01]  /*4cb0*/  IMAD R2, R72.reuse, R3, RZ ;  /* 0x0000000348027224 */ /* 0x040fe200078e02ff */
[----:B------:R-:W-:Y:S02]  /*4cc0*/  SEL R5, R75, R20, !P0 ;  /* 0x000000144b057207 */ /* 0x000fe40004000000 */
[----:B------:R-:W-:Y:S01]  /*4cd0*/  SEL R3, R77, R24, !P3 ;  /* 0x000000184d037207 */ /* 0x000fe20005800000 */
[----:B------:R-:W-:Y:S01]  /*4ce0*/  IMAD R4, R72, R7, RZ ;  /* 0x0000000748047224 */ /* 0x000fe200078e02ff */
[C---:B------:R-:W-:Y:S01]  /*4cf0*/  ISETP.GE.AND P0, PT, R5.reuse, R2, PT ;  /* 0x000000020500720c */ /* 0x040fe20003f06270 */
[----:B------:R-:W-:Y:S03]  /*4d00*/  IMAD.HI.U32 R6, R5, R68, RZ ;  /* 0x0000004405067227 */ /* 0x000fe600078e00ff */
[----:B------:R-:W-:Y:S01]  /*4d10*/  ISETP.GE.OR P0, PT, R3, R4, P0 ;  /* 0x000000040300720c */ /* 0x000fe20000706670 */
[----:B------:R-:W-:Y:S01]  /*4d20*/  IMAD.MOV R4, RZ, RZ, -R3 ;  /* 0x000000ffff047224 */ /* 0x000fe200078e0a03 */
[-C--:B------:R-:W-:Y:S03]  /*4d30*/  SHF.R.U32.HI R6, RZ, R69.reuse, R6 ;  /* 0x00000045ff067219 */ /* 0x080fe60000011606 */
[----:B------:R-:W-:Y:S01]  /*4d40*/  IMAD R77, R74, R4, R77 ;  /* 0x000000044a4d7224 */ /* 0x000fe200078e024d */
[----:B------:R-:W-:Y:S05]  /*4d50*/  SEL R15, R5, R6, !P2 ;  /* 0x00000006050f7207 */ /* 0x000fea0005000000 */
[----:B------:R-:W-:Y:S02]  /*4d60*/  IMAD.MOV R6, RZ, RZ, -R15 ;  /* 0x000000ffff067224 */ /* 0x000fe400078e0a0f */
[C---:B------:R-:W-:Y:S04]  /*4d70*/  @!P0 IMAD.HI.U32 R2, R3.reuse, R68, RZ ;  /* 0x0000004403028227 */ /* 0x040fe800078e00ff */
[----:B------:R-:W-:Y:S01]  /*4d80*/  IMAD R6, R72, R6, R5 ;  /* 0x0000000648067224 */ /* 0x000fe200078e0205 */
[----:B------:R-:W-:Y:S04]  /*4d90*/  @!P0 SHF.R.U32.HI R2, RZ, R69, R2 ;  /* 0x00000045ff028219 */ /* 0x000fe80000011602 */
[----:B------:R-:W-:Y:S02]  /*4da0*/  @!P0 SEL R0, R3, R2, !P2 ;  /* 0x0000000203008207 */ /* 0x000fe40005000000 */
[----:B------:R-:W-:Y:S02]  /*4db0*/  IADD3 R2, PT, PT, -R5, RZ, RZ ;  /* 0x000000ff05027210 */ /* 0x000fe40007ffe1ff */
[----:B------:R-:W-:Y:S01]  /*4dc0*/  @!P0 IADD3 R8, PT, PT, R15, -R0, RZ ;  /* 0x800000000f088210 */ /* 0x000fe20007ffe0ff */
[----:B------:R-:W-:Y:S02]  /*4dd0*/  @!P0 IMAD R0, R7, R6, R0 ;  /* 0x0000000607008224 */ /* 0x000fe400078e0200 */
[----:B------:R-:W-:Y:S02]  /*4de0*/  IMAD R75, R70, R2, R75 ;  /* 0x00000002464b7224 */ /* 0x000fe400078e024b */
[----:B------:R-:W-:Y:S02]  /*4df0*/  @!P0 IMAD R5, R8, R72, R3 ;  /* 0x0000004808058224 */ /* 0x000fe400078e0203 */
[----:B------:R-:W-:Y:S04]  /*4e00*/  @!P0 IMAD.MOV.U32 R3, RZ, RZ, R0 ;  /* 0x000000ffff038224 */ /* 0x000fe800078e0000 */
[----:B------:R-:W-:Y:S02]  /*4e10*/  IMAD R77, R3, R74, R77 ;  /* 0x0000004a034d7224 */ /* 0x000fe400078e024d */
[----:B------:R-:W-:Y:S07]  /*4e20*/  IMAD R75, R5, R70, R75 ;  /* 0x00000046054b7224 */ /* 0x000fee00078e024b */
.L_x_82:
[----:B------:R-:W-:Y:S01]  /*4e30*/  @!P1 IMAD.HI.U32 R0, R77, R12, RZ ;  /* 0x0000000c4d009227 */ /* 0x000fe200078e00ff */
[----:B-1----:R-:W-:Y:S01]  /*4e40*/  @!P1 ISETP.NE.AND P0, PT, R10, 0x1, PT ;  /* 0x000000010a00980c */ /* 0x002fe20003f05270 */
[----:B------:R-:W-:Y:S01]  /*4e50*/  ULOP3.LUT UP0, URZ, UR42, 0x1b0, URZ, 0xc0, !UPT ;  /* 0x000001b02aff7892 */ /* 0x000fe2000f80c0ff */
[----:B------:R-:W-:Y:S01]  /*4e60*/  @!P1 ISETP.NE.AND P2, PT, R9, 0x1, PT ;  /* 0x000000010900980c */ /* 0x000fe20003f45270 */
[----:B------:R-:W-:Y:S01]  /*4e70*/  @!P1 IMAD.HI.U32 R3, R75, R11, RZ ;  /* 0x0000000b4b039227 */ /* 0x000fe200078e00ff */
[----:B------:R-:W-:Y:S02]  /*4e80*/  @!P1 SHF.R.U32.HI R0, RZ, R13, R0 ;  /* 0x0000000dff009219 */ /* 0x000fe40000011600 */
[----:B------:R-:W-:Y:S01]  /*4e90*/  @P4 SHF.R.U32.HI R182, RZ, 0x10, R17 ;  /* 0x00000010ffb64819 */ /* 0x000fe20000011611 */
[----:B------:R-:W-:Y:S01]  /*4ea0*/  VIADD R188, R188, 0x1 ;  /* 0x00000001bcbc7836 */ /* 0x000fe20000000000 */
[----:B------:R-:W-:Y:S02]  /*4eb0*/  @!P1 SHF.R.U32.HI R2, RZ, R14, R3 ;  /* 0x0000000eff029219 */ /* 0x000fe40000011603 */
[----:B------:R-:W-:Y:S02]  /*4ec0*/  @!P1 SEL R3, R77, R0, !P2 ;  /* 0x000000004d039207 */ /* 0x000fe40005000000 */
[----:B------:R-:W-:Y:S05]  /*4ed0*/  @!P1 SEL R2, R75, R2, !P0 ;  /* 0x000000024b029207 */ /* 0x000fea0004000000 */
[----:B------:R-:W-:Y:S02]  /*4ee0*/  @!P1 IMAD.IADD R0, R2, 0x1, -R3 ;  /* 0x0000000102009824 */ /* 0x000fe400078e0a03 */
[----:B------:R-:W-:Y:S02]  /*4ef0*/  @!P1 IMAD.IADD R2, R3, 0x1, -R2 ;  /* 0x0000000103029824 */ /* 0x000fe400078e0a02 */
[----:B------:R-:W-:Y:S02]  /*4f00*/  @!P1 IMAD R77, R0, R9, R77 ;  /* 0x00000009004d9224 */ /* 0x000fe400078e024d */
[----:B------:R-:W-:Y:S01]  /*4f10*/  @!P1 IMAD R75, R2, R10, R75 ;  /* 0x0000000a024b9224 */ /* 0x000fe200078e024b */
[----:B------:R-:W-:Y:S06]  /*4f20*/  BRA.U !UP0, `(.L_x_83) ;  /* 0x0000000108407547 */ /* 0x000fec000b800000 */
[----:B------:R-:W1:Y:S01]  /*4f30*/  LDCU.64 UR8, c[0x4][0x80] ;  /* 0x01001000ff0877ac */ /* 0x000e620008000a00 */
[----:B------:R-:W-:Y:S01]  /*4f40*/  MOV R3, 0x0 ;  /* 0x0000000000037802 */ /* 0x000fe20000000f00 */
[----:B------:R-:W-:Y:S02]  /*4f50*/  HFMA2 R12, -RZ, RZ, 0, 5.9604644775390625e-08 ;  /* 0x00000001ff0c7431 */ /* 0x000fe400000001ff */
[----:B------:R-:W-:Y:S02]  /*4f60*/  IMAD.MOV.U32 R8, RZ, RZ, 0x70 ;  /* 0x00000070ff087424 */ /* 0x000fe400078e00ff */
[----:B------:R-:W-:Y:S01]  /*4f70*/  IMAD.MOV.U32 R13, RZ, RZ, RZ ;  /* 0x000000ffff0d7224 */ /* 0x000fe200078e00ff */
[----:B------:R-:W2:Y:S01]  /*4f80*/  LDCU.64 UR6, c[0x4][0x88] ;  /* 0x01001100ff0677ac */ /* 0x000ea20008000a00 */
[----:B------:R-:W3:Y:S01]  /*4f90*/  LDC.64 R2, c[0x4][R3] ;  /* 0x0100000003027b82 */ /* 0x000ee20000000a00 */
[----:B------:R-:W4:Y:S01]  /*4fa0*/  LDCU.64 UR4, c[0x4][0x8] ;  /* 0x01000100ff0477ac */ /* 0x000f220008000a00 */
[----:B-1----:R-:W-:Y:S01]  /*4fb0*/  MOV R5, UR9 ;  /* 0x0000000900057c02 */ /* 0x002fe20008000f00 */
[----:B------:R-:W-:Y:S01]  /*4fc0*/  IMAD.U32 R4, RZ, RZ, UR8 ;  /* 0x00000008ff047e24 */ /* 0x000fe2000f8e00ff */
[----:B--2---:R-:W-:Y:S01]  /*4fd0*/  MOV R7, UR7 ;  /* 0x0000000700077c02 */ /* 0x004fe20008000f00 */
[----:B------:R-:W-:Y:S01]  /*4fe0*/  IMAD.U32 R6, RZ, RZ, UR6 ;  /* 0x00000006ff067e24 */ /* 0x000fe2000f8e00ff */
[----:B----4-:R-:W-:Y:S01]  /*4ff0*/  MOV R11, UR5 ;  /* 0x00000005000b7c02 */ /* 0x010fe20008000f00 */
[----:B------:R-:W-:Y:S02]  /*5000*/  IMAD.U32 R10, RZ, RZ, UR4 ;  /* 0x00000004ff0a7e24 */ /* 0x000fe4000f8e00ff */
[----:B------:R-:W-:Y:S07]  /*5010*/  LEPC R20, `(.L_x_83) ;  /* 0x000000001014794e */ /* 0x000fee0000000000 */
[----:B---3-5:R-:W-:Y:S05]  /*5020*/  CALL.ABS.NOINC R2 ;  /* 0x0000000002007343 */ /* 0x028fea0003c00000 */
.L_x_83:
[----:B------:R-:W-:Y:S01]  /*5030*/  LOP3.LUT P0, RZ, R186, 0x1b0, RZ, 0xc0, !PT ;  /* 0x000001b0baff7812 */ /* 0x000fe2000780c0ff */
[----:B------:R-:W-:Y:S11]  /*5040*/  BSSY.RECONVERGENT B6, `(.L_x_84) ;  /* 0x0000013000067945 */ /* 0x000ff60003800200 */
[----:B------:R-:W-:Y:S01]  /*5050*/  @!UPT UIADD3 URZ, UPT, UPT, URZ, URZ, URZ ;  /* 0x000000fffffff290 */ /* 0x000fe2000fffe0ff */
[----:B------:R-:W-:Y:S05]  /*5060*/  @!P0 BRA `(.L_x_85) ;  /* 0x0000000000408947 */ /* 0x000fea0003800000 */
        /* <DEDUP_REMOVED lines=16> */
.L_x_85:
[----:B------:R-:W-:Y:S05]  /*5170*/  BSYNC.RECONVERGENT B6 ;  /* 0x0000000000067941 */ /* 0x000fea0003800200 */
.L_x_84:
[----:B------:R-:W-:Y:S01]  /*5180*/  ISETP.NE.U32.AND P3, PT, R156, RZ, PT ;  /* 0x000000ff9c00720c */ /* 0x000fe20003f65070 */
[----:B------:R-:W-:Y:S01]  /*5190*/  UISETP.NE.AND UP1, UPT, UR44, URZ, UPT ;  /* 0x000000ff2c00728c */ /* 0x000fe2000bf25270 */
[----:B------:R-:W-:Y:S02]  /*51a0*/  ISETP.NE.U32.AND P4, PT, R152, RZ, PT ;  /* 0x000000ff9800720c */ /* 0x000fe40003f85070 */
[----:B------:R-:W-:Y:S02]  /*51b0*/  ISETP.NE.AND.EX P3, PT, R157, RZ, PT, P3 ;  /* 0x000000ff9d00720c */ /* 0x000fe40003f65330 */
[----:B------:R-:W-:Y:S02]  /*51c0*/  PLOP3.LUT P1, PT, PT, PT, PT, 0x8, 0x80 ;  /* 0x000000000080781c */ /* 0x000fe40003f2e170 */
[----:B------:R-:W-:Y:S02]  /*51d0*/  PLOP3.LUT P0, PT, PT, PT, UP1, 0x80, 0x8 ;  /* 0x000000000008781c */ /* 0x000fe40003f0f018 */
[----:B------:R-:W-:Y:S02]  /*51e0*/  ISETP.NE.AND.EX P4, PT, R153, RZ, PT, P4 ;  /* 0x000000ff9900720c */ /* 0x000fe40003f85340 */
[----:B------:R-:W1:Y:S09]  /*51f0*/  @UP1 LDCU.64 UR4, c[0x0][0x888] ;  /* 0x00011100ff0417ac */ /* 0x000e720008000a00 */
[----:B------:R-:W-:Y:S01]  /*5200*/  @P0 PLOP3.LUT P1, PT, P3, PT, PT, 0x80, 0x8 ;  /* 0x000000000008081c */ /* 0x000fe20001f2f070 */
[----:B-1----:R-:W-:Y:S04]  /*5210*/  @UP1 UISETP.NE.U32.AND UP0, UPT, UR4, URZ, UPT ;  /* 0x000000ff0400128c */ /* 0x002fe8000bf05070 */
[----:B------:R-:W-:Y:S04]  /*5220*/  @UP1 UISETP.NE.AND.EX UP0, UPT, UR5, URZ, UPT, UP0 ;  /* 0x000000ff0500128c */ /* 0x000fe8000bf05300 */
[----:B------:R-:W-:Y:S01]  /*5230*/  @UP1 USEL UR4, URZ, 0xffffffff, UP0 ;  /* 0xffffffffff041887 */ /* 0x000fe20008000000 */
[----:B------:R-:W-:Y:S11]  /*5240*/  @!P3 BRA `(.L_x_86) ;  /* 0x00000000002cb947 */ /* 0x000ff60003800000 */
[----:B------:R-:W-:Y:S01]  /*5250*/  ISETP.NE.U32.AND P2, PT, R154, RZ, PT ;  /* 0x000000ff9a00720c */ /* 0x000fe20003f45070 */
[----:B------:R-:W-:Y:S03]  /*5260*/  IMAD.MOV.U32 R168, RZ, RZ, 0x1 ;  /* 0x00000001ffa87424 */ /* 0x000fe600078e00ff */
[----:B------:R-:W-:Y:S11]  /*5270*/  ISETP.NE.AND.EX P2, PT, R155, RZ, PT, P2 ;  /* 0x000000ff9b00720c */ /* 0x000ff60003f45320 */
[----:B------:R-:W-:Y:S02]  /*5280*/  @!UPT UIADD3 URZ, UPT, UPT, URZ, URZ, URZ ;  /* 0x000000fffffff290 */ /* 0x000fe4000fffe0ff */
[----:B------:R-:W1:Y:S01]  /*5290*/  @P2 LDC.64 R2, c[0x0][0x888] ;  /* 0x00022200ff022b82 */ /* 0x000e620000000a00 */
[----:B------:R-:W-:Y:S04]  /*52a0*/  @P2 IMAD R0, R156, UR36, RZ ;  /* 0x000000249c002c24 */ /* 0x000fe8000f8e02ff */
[----:B-1----:R-:W-:Y:S04]  /*52b0*/  @P2 IMAD.WIDE R2, R0, 0x4, R2 ;  /* 0x0000000400022825 */ /* 0x002fe800078e0202 */
[----:B------:R-:W-:Y:S01]  /*52c0*/  HFMA2 R0, -RZ, RZ, 0, 5.9604644775390625e-08 ;  /* 0x00000001ff007431 */ /* 0x000fe200000001ff */
[----:B-----5:R1:W5:Y:S04]  /*52d0*/  @P2 LDG.E R80, desc[UR40][R2.64] ;  /* 0x0000002802502981 */ /* 0x020368000c1e1900 */
[----:B------:R-:W-:Y:S01]  /*52e0*/  @!P2 PRMT R168, R0, 0x7610, R168 ;  /* 0x0000761000a8a816 */ /* 0x000fe200000000a8 */
[----:B-1----:R-:W2:Y:S06]  /*52f0*/  @!P2 LDC R80, c[0x0][0x880] ;  /* 0x00022000ff50ab82 */ /* 0x002eac0000000800 */
.L_x_86:
[----:B------:R-:W-:Y:S05]  /*5300*/  @!P4 BRA `(.L_x_87) ;  /* 0x000000000020c947 */ /* 0x000fea0003800000 */
[----:B------:R-:W-:Y:S04]  /*5310*/  ISETP.NE.U32.AND P2, PT, R146, RZ, PT ;  /* 0x000000ff9200720c */ /* 0x000fe80003f45070 */
[----:B------:R-:W-:Y:S11]  /*5320*/  ISETP.NE.AND.EX P2, PT, R147, RZ, PT, P2 ;  /* 0x000000ff9300720c */ /* 0x000ff60003f45320 */
[----:B------:R-:W-:Y:S02]  /*5330*/  @!UPT UIADD3 URZ, UPT, UPT, URZ, URZ, URZ ;  /* 0x000000fffffff290 */ /* 0x000fe4000fffe0ff */
[----:B------:R-:W1:Y:S01]  /*5340*/  @P2 LDC.64 R2, c[0x0][0x8a8] ;  /* 0x00022a00ff022b82 */ /* 0x000e620000000a00 */
[----:B------:R-:W-:Y:S04]  /*5350*/  @P2 IMAD R0, R152, UR36, RZ ;  /* 0x0000002498002c24 */ /* 0x000fe8000f8e02ff */
[----:B-1----:R-:W-:Y:S05]  /*5360*/  @P2 IMAD.WIDE R2, R0, 0x4, R2 ;  /* 0x0000000400022825 */ /* 0x002fea00078e0202 */
[----:B-----5:R1:W5:Y:S02]  /*5370*/  @P2 LDG.E R78, desc[UR40][R2.64] ;  /* 0x00000028024e2981 */ /* 0x020364000c1e1900 */
[----:B-1----:R-:W3:Y:S02]  /*5380*/  @!P2 LDC R78, c[0x0][0x8a0] ;  /* 0x00022800ff4eab82 */ /* 0x002ee40000000800 */
.L_x_87:
[----:B--2--5:R-:W-:Y:S01]  /*5390*/  @P0 ISETP.NE.AND P4, PT, R80, RZ, PT ;  /* 0x000000ff5000020c */ /* 0x024fe20003f85270 */
[----:B------:R-:W-:Y:S01]  /*53a0*/  IMAD.U32 R0, RZ, RZ, UR4 ;  /* 0x00000004ff007e24 */ /* 0x000fe2000f8e00ff */
[----:B------:R-:W-:Y:S01]  /*53b0*/  @P0 LOP3.LUT P2, RZ, R168, 0xff, RZ, 0xc0, !PT ;  /* 0x000000ffa8ff0812 */ /* 0x000fe2000784c0ff */
[----:B------:R-:W-:Y:S01]  /*53c0*/  BSSY B1, `(.L_x_88) ;  /* 0x000003d000017945 */ /* 0x000fe20003800000 */
[----:B------:R-:W-:Y:S01]  /*53d0*/  @P0 SEL R3, RZ, 0xffffffff, P4 ;  /* 0xffffffffff030807 */ /* 0x000fe20002000000 */
[C---:B------:R-:W-:Y:S01]  /*53e0*/  IMAD R64, R76.reuse, 0x40, R79 ;  /* 0x000000404c407824 */ /* 0x040fe200078e024f */
[----:B------:R-:W-:Y:S02]  /*53f0*/  LEA R148, R76, UR43, 0x3 ;  /* 0x0000002b4c947c11 */ /* 0x000fe4000f8e18ff */
[----:B------:R-:W-:Y:S02]  /*5400*/  CS2R R102, SRZ ;  /* 0x0000000000667805 */ /* 0x000fe4000001ff00 */
[----:B------:R-:W-:Y:S02]  /*5410*/  @P1 SEL R3, R0, R3, !P2 ;  /* 0x0000000300031207 */ /* 0x000fe40005000000 */
[----:B------:R-:W-:Y:S02]  /*5420*/  CS2R R100, SRZ ;  /* 0x0000000000647805 */ /* 0x000fe4000001ff00 */
[----:B------:R-:W-:Y:S02]  /*5430*/  SHF.L.U32 R5, R185, 0x1f, RZ ;  /* 0x0000001fb9057819 */ /* 0x000fe400000006ff */
[----:B------:R-:W-:Y:S02]  /*5440*/  CS2R R98, SRZ ;  /* 0x0000000000627805 */ /* 0x000fe4000001ff00 */
[----:B------:R-:W-:Y:S02]  /*5450*/  @P0 LOP3.LUT R3, R3, 0x1, RZ, 0xc0, !PT ;  /* 0x0000000103030812 */ /* 0x000fe400078ec0ff */
[----:B------:R-:W-:Y:S02]  /*5460*/  CS2R R96, SRZ ;  /* 0x0000000000607805 */ /* 0x000fe4000001ff00 */
[----:B------:R-:W-:Y:S02]  /*5470*/  PLOP3.LUT P5, PT, PT, PT, PT, 0x8, 0x80 ;  /* 0x000000000080781c */ /* 0x000fe40003fae170 */
[----:B------:R-:W-:Y:S02]  /*5480*/  CS2R R94, SRZ ;  /* 0x00000000005e7805 */ /* 0x000fe4000001ff00 */
[----:B------:R-:W-:Y:S02]  /*5490*/  ISETP.NE.U32.OR P1, PT, R3, 0x1, !P0 ;  /* 0x000000010300780c */ /* 0x000fe40004725470 */
[----:B------:R-:W-:Y:S02]  /*54a0*/  CS2R R92, SRZ ;  /* 0x00000000005c7805 */ /* 0x000fe4000001ff00 */
[----:B------:R-:W-:Y:S02]  /*54b0*/  CS2R R90, SRZ ;  /* 0x00000000005a7805 */ /* 0x000fe4000001ff00 */
[----:B------:R-:W-:Y:S07]  /*54c0*/  CS2R R88, SRZ ;  /* 0x0000000000587805 */ /* 0x000fee000001ff00 */
[----:B------:R-:W-:Y:S04]  /*54d0*/  @P1 SHF.L.U32 R2, R183, 0x1f, RZ ;  /* 0x0000001fb7021819 */ /* 0x000fe800000006ff */
[----:B------:R-:W1:Y:S01]  /*54e0*/  @P1 SYNCS.PHASECHK.TRANS64.TRYWAIT P0, [UR43+0x80], R2 ;  /* 0x00008002ff0015a7 */ /* 0x000e62000800112b */
[----:B------:R2:W4:Y:S01]  /*54f0*/  SYNCS.PHASECHK.TRANS64.TRYWAIT P4, [R148+URZ+0xc0], R5 ;  /* 0x0000c005940075a7 */ /* 0x00052200080811ff */
[----:B-1----:R-:W-:Y:S01]  /*5500*/  @P1 PLOP3.LUT P5, PT, P0, PT, PT, 0x8, 0x80 ;  /* 0x000000000080181c */ /* 0x002fe200007ae170 */
[----:B------:R-:W-:Y:S01]  /*5510*/  @!UPT UIADD3 URZ, UPT, UPT, URZ, URZ, URZ ;  /* 0x000000fffffff290 */ /* 0x000fe2000fffe0ff */
[----:B--2-4-:R-:W-:Y:S11]  /*5520*/  @!P1 BRA `(.L_x_89) ;  /* 0x0000000000989947 */ /* 0x014ff60003800000 */
[----:B------:R-:W-:Y:S01]  /*5530*/  ISETP.NE.U32.AND P0, PT, RZ, UR38, PT ;  /* 0x00000026ff007c0c */ /* 0x000fe2000bf05070 */
[----:B------:R-:W-:Y:S01]  /*5540*/  BSSY B0, `(.L_x_90) ;  /* 0x0000016000007945 */ /* 0x000fe20003800000 */
[----:B------:R-:W-:Y:S02]  /*5550*/  ISETP.NE.AND P2, PT, R80, RZ, PT ;  /* 0x000000ff5000720c */ /* 0x000fe40003f45270 */
[----:B------:R-:W-:Y:S02]  /*5560*/  CS2R R90, SRZ ;  /* 0x00000000005a7805 */ /* 0x000fe4000001ff00 */
[----:B------:R-:W-:Y:S02]  /*5570*/  ISETP.NE.AND.EX P0, PT, RZ, UR39, PT, P0 ;  /* 0x00000027ff007c0c */ /* 0x000fe4000bf05300 */
[----:B------:R-:W-:Y:S02]  /*5580*/  CS2R R88, SRZ ;  /* 0x0000000000587805 */ /* 0x000fe4000001ff00 */
[----:B------:R-:W-:Y:S02]  /*5590*/  LOP3.LUT P1, RZ, R168, 0xff, RZ, 0xc0, !PT ;  /* 0x000000ffa8ff7812 */ /* 0x000fe4000782c0ff */
[----:B------:R-:W-:Y:S02]  /*55a0*/  CS2R R94, SRZ ;  /* 0x00000000005e7805 */ /* 0x000fe4000001ff00 */
[----:B------:R-:W-:Y:S02]  /*55b0*/  SEL R0, RZ, 0xffffffff, P2 ;  /* 0xffffffffff007807 */ /* 0x000fe40001000000 */
[----:B------:R-:W-:Y:S02]  /*55c0*/  CS2R R92, SRZ ;  /* 0x00000000005c7805 */ /* 0x000fe4000001ff00 */
[----:B------:R-:W-:Y:S02]  /*55d0*/  SEL R3, RZ, 0xffffffff, P0 ;  /* 0xffffffffff037807 */ /* 0x000fe40000000000 */
[----:B------:R-:W-:Y:S02]  /*55e0*/  CS2R R98, SRZ ;  /* 0x0000000000627805 */ /* 0x000fe4000001ff00 */
[----:B------:R-:W-:Y:S02]  /*55f0*/  CS2R R96, SRZ ;  /* 0x0000000000607805 */ /* 0x000fe4000001ff00 */
[----:B------:R-:W-:Y:S02]  /*5600*/  CS2R R102, SRZ ;  /* 0x0000000000667805 */ /* 0x000fe4000001ff00 */
[----:B------:R-:W-:Y:S02]  /*5610*/  @P3 SEL R0, R3, R0, !P1 ;  /* 0x0000000003003207 */ /* 0x000fe40004800000 */
[----:B------:R-:W-:Y:S02]  /*5620*/  CS2R R100, SRZ ;  /* 0x0000000000647805 */ /* 0x000fe4000001ff00 */
[----:B------:R-:W-:Y:S04]  /*5630*/  LOP3.LUT R0, R0, 0x1, RZ, 0xc0, !PT ;  /* 0x0000000100007812 */ /* 0x000fe800078ec0ff */
[----:B------:R-:W-:Y:S01]  /*5640*/  ISETP.NE.U32.AND P0, PT, R0, 0x1, PT ;  /* 0x000000010000780c */ /* 0x000fe20003f05070 */
[----:B------:R-:W-:Y:S01]  /*5650*/  @!UPT UIADD3 URZ, UPT, UPT, URZ, URZ, URZ ;  /* 0x000000fffffff290 */ /* 0x000fe2000fffe0ff */
[----:B------:R-:W-:Y:S11]  /*5660*/  @!P5 BRA `(.L_x_91) ;  /* 0x00000000000cd947 */ /* 0x000ff60003800000 */
[----:B------:R-:W-:Y:S04]  /*5670*/  SHF.L.U32 R3, R183, 0x1f, RZ ;  /* 0x0000001fb7037819 */ /* 0x000fe800000006ff */
[----:B------:R-:W1:Y:S02]  /*5680*/  SYNCS.PHASECHK.TRANS64.TRYWAIT P1, [UR43+0x80], R3 ;  /* 0x00008003ff0075a7 */ /* 0x000e64000802112b */
[----:B-1----:R-:W-:Y:S05]  /*5690*/  @!P1 BRA `(.L_x_92) ;  /* 0x0000001c00fc9947 */ /* 0x002fea0003800000 */
.L_x_91:
[----:B------:R-:W-:Y:S05]  /*56a0*/  BSYNC B0 ;  /* 0x0000000000007941 */ /* 0x000fea0003800000 */
.L_x_90:
[----:B------:R2:W4:Y:S01]  /*56b0*/  @P0 LDS.128 R88, [R180+UR43+0x200] ;  /* 0x0002002bb4580984 */ /* 0x0005220008000c00 */
[----:B------:R-:W-:Y:S01]  /*56c0*/  UIADD3 UR4, UPT, UPT, UR43, 0x88, URZ ;  /* 0x000000882b047890 */ /* 0x000fe2000fffe0ff */
[----:B------:R-:W-:Y:S02]  /*56d0*/  LOP3.LUT R183, R183, 0x1, RZ, 0x3c, !PT ;  /* 0x00000001b7b77812 */ /* 0x000fe400078e3cff */
[----:B------:R2:W1:Y:S01]  /*56e0*/  @P0 LDS.128 R92, [R179+0x200] ;  /* 0x00020000b35c0984 */ /* 0x0004620000000c00 */
[----:B------:R-:W-:Y:S03]  /*56f0*/  UPRMT UR4, UR37, 0x654, UR4 ;  /* 0x0000065425047896 */ /* 0x000fe60008000004 */
[----:B------:R2:W1:Y:S04]  /*5700*/  @P0 LDS.128 R96, [R178+0x200] ;  /* 0x00020000b2600984 */ /* 0x0004680000000c00 */
[----:B------:R2:W1:Y:S01]  /*5710*/  @P0 LDS.128 R100, [R177+0x200] ;  /* 0x00020000b1640984 */ /* 0x0004620000000c00 */
[----:B------:R-:W-:Y:S01]  /*5720*/  @!PT LDS RZ, [RZ] ;  /* 0x00000000fffff984 */ /* 0x000fe20000000800 */
[----:B------:R-:W-:Y:S01]  /*5730*/  @!PT LDS RZ, [RZ] ;  /* 0x00000000fffff984 */ /* 0x000fe20000000800 */
[----:B------:R-:W-:Y:S01]  /*5740*/  @!PT LDS RZ, [RZ] ;  /* 0x00000000fffff984 */ /* 0x000fe20000000800 */
[----:B------:R-:W-:Y:S01]  /*5750*/  @!PT LDS RZ, [RZ] ;  /* 0x00000000fffff984 */ /* 0x000fe20000000800 */
[----:B------:R5:W-:Y:S06]  /*5760*/  MEMBAR.ALL.CTA ;  /* 0x0000000000007992 */ /* 0x000bec0000008000 */
[----:B-----5:R-:W5:Y:S02]  /*5770*/  FENCE.VIEW.ASYNC.S ;  /* 0x00000000000073c6 */ /* 0x020f640000000000 */
[----:B-----5:R-:W-:Y:S01]  /*5780*/  SYNCS.ARRIVE.TRANS64.RED.A1T0 RZ, [UR4], RZ ;  /* 0x000000ffffff79a7 */ /* 0x020fe20008100404 */
.L_x_89:
[----:B------:R-:W-:Y:S05]  /*5790*/  BSYNC B1 ;  /* 0x0000000000017941 */ /* 0x000fea0003800000 */
.L_x_88:
[----:B-1----:R-:W-:Y:S04]  /*57a0*/  SHF.R.U32.HI R0, RZ, 0x15, R64 ;  /* 0x00000015ff007819 */ /* 0x002fe80000011640 */
[----:B------:R-:W-:Y:S01]  /*57b0*/  LOP3.LUT P0, RZ, R0, 0x3, R181, 0x48, !PT ;  /* 0x0000000300ff7812 */ /* 0x000fe200078048b5 */
[----:B------:R-:W-:Y:S01]  /*57c0*/  @!UPT UIADD3 URZ, UPT, UPT, URZ, URZ, URZ ;  /* 0x000000fffffff290 */ /* 0x000fe2000fffe0ff */
[----:B------:R-:W-:Y:S11]  /*57d0*/  @P4 BRA `(.L_x_93) ;  /* 0x0000000000084947 */ /* 0x000ff60003800000 */
[----:B------:R-:W1:Y:S02]  /*57e0*/  SYNCS.PHASECHK.TRANS64.TRYWAIT P1, [R148+URZ+0xc0], R5 ;  /* 0x0000c005940075a7 */ /* 0x000e6400080211ff */
[----:B-1----:R-:W-:Y:S05]  /*57f0*/  @!P1 BRA `(.L_x_94) ;  /* 0x0000001c00bc9947 */ /* 0x002fea0003800000 */
.L_x_93:
[----:B------:R-:W-:Y:S05]  /*5800*/  @!P0 BRA `(.L_x_95) ;  /* 0x0000000000408947 */ /* 0x000fea0003800000 */
[----:B------:R-:W1:Y:S01]  /*5810*/  LDCU.64 UR8, c[0x4][0x70] ;  /* 0x01000e00ff0877ac */ /* 0x000e620008000a00 */
[----:B------:R-:W-:Y:S01]  /*5820*/  MOV R3, 0x0 ;  /* 0x0000000000037802 */ /* 0x000fe20000000f00 */
[----:B------:R-:W-:Y:S02]  /*5830*/  HFMA2 R12, -RZ, RZ, 0, 5.9604644775390625e-08 ;  /* 0x00000001ff0c7431 */ /* 0x000fe400000001ff */
[----:B------:R-:W-:Y:S02]  /*5840*/  IMAD.MOV.U32 R8, RZ, RZ, 0x192 ;  /* 0x00000192ff087424 */ /* 0x000fe400078e00ff */
[----:B------:R-:W-:Y:S01]  /*5850*/  IMAD.MOV.U32 R13, RZ, RZ, RZ ;  /* 0x000000ffff0d7224 */ /* 0x000fe200078e00ff */
[----:B------:R-:W5:Y:S01]  /*5860*/  LDCU.64 UR6, c[0x4][0x78] ;  /* 0x01000f00ff0677ac */ /* 0x000f620008000a00 */
[----:B------:R-:W2:Y:S01]  /*5870*/  LDC.64 R2, c[0x4][R3] ;  /* 0x0100000003027b82 */ /* 0x000ea20000000a00 */
[----:B------:R-:W3:Y:S01]  /*5880*/  LDCU.64 UR4, c[0x4][0x10] ;  /* 0x01000200ff0477ac */ /* 0x000ee20008000a00 */
[----:B-1----:R-:W-:Y:S01]  /*5890*/  MOV R5, UR9 ;  /* 0x0000000900057c02 */ /* 0x002fe20008000f00 */
[----:B------:R-:W-:Y:S01]  /*58a0*/  IMAD.U32 R4, RZ, RZ, UR8 ;  /* 0x00000008ff047e24 */ /* 0x000fe2000f8e00ff */
[----:B-----5:R-:W-:Y:S01]  /*58b0*/  MOV R7, UR7 ;  /* 0x0000000700077c02 */ /* 0x020fe20008000f00 */
[----:B------:R-:W-:Y:S01]  /*58c0*/  IMAD.U32 R6, RZ, RZ, UR6 ;  /* 0x00000006ff067e24 */ /* 0x000fe2000f8e00ff */
[----:B---3--:R-:W-:Y:S01]  /*58d0*/  MOV R11, UR5 ;  /* 0x00000005000b7c02 */ /* 0x008fe20008000f00 */
[----:B------:R-:W-:Y:S02]  /*58e0*/  IMAD.U32 R10, RZ, RZ, UR4 ;  /* 0x00000004ff0a7e24 */ /* 0x000fe4000f8e00ff */
[----:B------:R-:W-:Y:S07]  /*58f0*/  LEPC R20, `(.L_x_95) ;  /* 0x000000001014794e */ /* 0x000fee0000000000 */
[----:B--2-4-:R-:W-:Y:S05]  /*5900*/  CALL.ABS.NOINC R2 ;  /* 0x0000000002007343 */ /* 0x014fea0003c00000 */
.L_x_95:
[----:B------:R-:W-:Y:S01]  /*5910*/  LOP3.LUT P0, RZ, R176, 0x60, RZ, 0xc0, !PT ;  /* 0x00000060b0ff7812 */ /* 0x000fe2000780c0ff */
[----:B------:R-:W-:Y:S05]  /*5920*/  WARPSYNC.ALL ;  /* 0x0000000000007948 */ /* 0x000fea0003800000 */
[----:B----4-:R-:W-:Y:S01]  /*5930*/  IMAD.U32 R141, R90, 0x10000, RZ ;  /* 0x000100005a8d7824 */ /* 0x010fe200078e00ff */
[----:B------:R-:W-:Y:S01]  /*5940*/  R2UR UR4, R64 ;  /* 0x00000000400472ca */ /* 0x000fe200000e0000 */
[----:B------:R-:W-:Y:S01]  /*5950*/  IMAD.U32 R136, R92, 0x10000, RZ ;  /* 0x000100005c887824 */ /* 0x000fe200078e00ff */
[C---:B------:R-:W-:Y:S01]  /*5960*/  SHF.L.U32 R82, R88.reuse, 0x10, RZ ;  /* 0x0000001058527819 */ /* 0x040fe200000006ff */
[----:B------:R-:W-:Y:S01]  /*5970*/  IMAD.U32 R121, R97, 0x10000, RZ ;  /* 0x0001000061797824 */ /* 0x000fe200078e00ff */
[----:B------:R-:W-:Y:S01]  /*5980*/  PRMT R81, R88, 0x8880, RZ ;  /* 0x0000888058517816 */ /* 0x000fe200000000ff */
[----:B------:R-:W-:Y:S01]  /*5990*/  IMAD.U32 R106, R102, 0x10000, RZ ;  /* 0x00010000666a7824 */ /* 0x000fe200078e00ff */
[----:B------:R-:W-:Y:S01]  /*59a0*/  SHF.L.U32 R83, R88, 0x8, RZ ;  /* 0x0000000858537819 */ /* 0x000fe200000006ff */
[----:B------:R-:W-:Y:S01]  /*59b0*/  IMAD.SHL.U32 R129, R94, 0x100, RZ ;  /* 0x000001005e817824 */ /* 0x000fe200078e00ff */
[----:B------:R-:W-:Y:S01]  /*59c0*/  SHF.R.S32.HI R82, RZ, 0x18, R82 ;  /* 0x00000018ff527819 */ /* 0x000fe20000011452 */
[----:B------:R-:W-:Y:S01]  /*59d0*/  IMAD.SHL.U32 R114, R99, 0x100, RZ ;  /* 0x0000010063727824 */ /* 0x000fe200078e00ff */
[C---:B------:R-:W-:Y:S01]  /*59e0*/  PRMT R145, R89.reuse, 0x8880, RZ ;  /* 0x0000888059917816 */ /* 0x040fe200000000ff */
[----:B------:R-:W-:Y:S01]  /*59f0*/  BSSY.RECONVERGENT B0, `(.L_x_96) ;  /* 0x0000125000007945 */ /* 0x000fe20003800200 */
[----:B------:R-:W-:Y:S01]  /*5a00*/  SHF.R.S32.HI R83, RZ, 0x18, R83 ;  /* 0x00000018ff537819 */ /* 0x000fe20000011453 */
[----:B------:R-:W3:Y:S01]  /*5a10*/  LDTM.x64 R4, tmem[UR4] ;  /* 0x00000004000479ee */ /* 0x000ee20008340000 */
[----:B------:R-:W-:Y:S01]  /*5a20*/  NOP ;  /* 0x0000000000007918 */ /* 0x000fe20000000000 */
[----:B------:R-:W-:Y:S02]  /*5a30*/  R2UR UR5, R148 ;  /* 0x00000000940572ca */ /* 0x000fe400000e0000 */
[----:B------:R-:W-:Y:S02]  /*5a40*/  SHF.R.S32.HI R84, RZ, 0x18, R88 ;  /* 0x00000018ff547819 */ /* 0x000fe40000011458 */
[----:B------:R-:W-:Y:S02]  /*5a50*/  SHF.L.U32 R144, R89, 0x10, RZ ;  /* 0x0000001059907819 */ /* 0x000fe400000006ff */
[----:B------:R-:W-:Y:S02]  /*5a60*/  PRMT R142, R90, 0x8880, RZ ;  /* 0x000088805a8e7816 */ /* 0x000fe400000000ff */
[----:B------:R-:W-:Y:S02]  /*5a70*/  SHF.R.S32.HI R85, RZ, 0x18, R89 ;  /* 0x00000018ff557819 */ /* 0x000fe40000011459 */
[C---:B------:R-:W-:Y:S02]  /*5a80*/  PRMT R140, R91.reuse, 0x8880, RZ ;  /* 0x000088805b8c7816 */ /* 0x040fe400000000ff */
[----:B------:R-:W-:Y:S01]  /*5a90*/  SHF.R.S32.HI R86, RZ, 0x18, R90 ;  /* 0x00000018ff567819 */ /* 0x000fe2000001145a */
[----:B------:R-:W-:Y:S01]  /*5aa0*/  UIADD3 UR5, UPT, UPT, UR5, 0xe0, URZ ;  /* 0x000000e005057890 */ /* 0x000fe2000fffe0ff */
[----:B------:R-:W-:Y:S02]  /*5ab0*/  SHF.L.U32 R139, R91, 0x10, RZ ;  /* 0x000000105b8b7819 */ /* 0x000fe400000006ff */
[----:B------:R-:W-:Y:S01]  /*5ac0*/  PRMT R137, R92, 0x8880, RZ ;  /* 0x000088805c897816 */ /* 0x000fe200000000ff */
[----:B------:R-:W-:Y:S01]  /*5ad0*/  UPRMT UR5, UR37, 0x654, UR5 ;  /* 0x0000065425057896 */ /* 0x000fe20008000005 */
[----:B------:R-:W-:Y:S02]  /*5ae0*/  SHF.R.S32.HI R88, RZ, 0x18, R91 ;  /* 0x00000018ff587819 */ /* 0x000fe4000001145b */
[C---:B------:R-:W-:Y:S01]  /*5af0*/  PRMT R134, R93.reuse, 0x8880, RZ ;  /* 0x000088805d867816 */ /* 0x040fe200000000ff */
[C---:B---3--:R-:W-:Y:S01]  /*5b00*/  IMAD R4, R78.reuse, R4, RZ ;  /* 0x000000044e047224 */ /* 0x048fe200078e02ff */
[----:B------:R-:W-:Y:S01]  /*5b10*/  SHF.L.U32 R133, R93, 0x10, RZ ;  /* 0x000000105d857819 */ /* 0x000fe200000006ff */
[----:B------:R-:W-:Y:S01]  /*5b20*/  IMAD R5, R78, R5, RZ ;  /* 0x000000054e057224 */ /* 0x000fe200078e02ff */
[----:B------:R-:W-:Y:S01]  /*5b30*/  PRMT R131, R94, 0x8880, RZ ;  /* 0x000088805e837816 */ /* 0x000fe200000000ff */
[C---:B------:R-:W-:Y:S01]  /*5b40*/  IMAD R6, R78.reuse, R6, RZ ;  /* 0x000000064e067224 */ /* 0x040fe200078e02ff */
[----:B------:R-:W-:Y:S01]  /*5b50*/  SYNCS.ARRIVE.TRANS64.RED.A1T0 RZ, [UR5], RZ ;  /* 0x000000ffffff79a7 */ /* 0x000fe20008100405 */
[-C--:B------:R-:W-:Y:S01]  /*5b60*/  IMAD R4, R81, R80.reuse, R4 ;  /* 0x0000005051047224 */ /* 0x080fe200078e0204 */
[----:B------:R-:W-:Y:S01]  /*5b70*/  MOV R81, R145 ;  /* 0x0000009100517202 */ /* 0x000fe20000000f00 */
[----:B------:R-:W-:Y:S01]  /*5b80*/  IMAD R7, R78, R7, RZ ;  /* 0x000000074e077224 */ /* 0x000fe200078e02ff */
[----:B------:R-:W-:Y:S01]  /*5b90*/  SHF.L.U32 R130, R94, 0x10, RZ ;  /* 0x000000105e827819 */ /* 0x000fe200000006ff */
[-C--:B------:R-:W-:Y:S01]  /*5ba0*/  IMAD R5, R82, R80.reuse, R5 ;  /* 0x0000005052057224 */ /* 0x080fe200078e0205 */
[----:B------:R-:W-:Y:S01]  /*5bb0*/  SHF.R.S32.HI R82, RZ, 0x18, R144 ;  /* 0x00000018ff527819 */ /* 0x000fe20000011490 */
[----:B------:R-:W-:Y:S01]  /*5bc0*/  IMAD R6, R83, R80, R6 ;  /* 0x0000005053067224 */ /* 0x000fe200078e0206 */
[C---:B------:R-:W-:Y:S01]  /*5bd0*/  PRMT R128, R95.reuse, 0x8880, RZ ;  /* 0x000088805f807816 */ /* 0x040fe200000000ff */
[----:B------:R-:W-:Y:S01]  /*5be0*/  IMAD R8, R78, R8, RZ ;  /* 0x000000084e087224 */ /* 0x000fe200078e02ff */
[----:B------:R-:W-:Y:S01]  /*5bf0*/  SHF.L.U32 R127, R95, 0x10, RZ ;  /* 0x000000105f7f7819 */ /* 0x000fe200000006ff */
[-C--:B------:R-:W-:Y:S01]  /*5c00*/  IMAD R7, R84, R80.reuse, R7 ;  /* 0x0000005054077224 */ /* 0x080fe200078e0207 */
[----:B------:R-:W-:Y:S01]  /*5c10*/  PRMT R125, R96, 0x8880, RZ ;  /* 0x00008880607d7816 */ /* 0x000fe200000000ff */
[----:B------:R-:W-:Y:S01]  /*5c20*/  IMAD R9, R78, R9, RZ ;  /* 0x000000094e097224 */ /* 0x000fe200078e02ff */
[----:B------:R-:W-:Y:S01]  /*5c30*/  SHF.L.U32 R124, R96, 0x10, RZ ;  /* 0x00000010607c7819 */ /* 0x000fe200000006ff */
[----:B------:R-:W-:Y:S01]  /*5c40*/  IMAD R8, R81, R80, R8 ;  /* 0x0000005051087224 */ /* 0x000fe200078e0208 */
[----:B------:R-:W-:Y:S01]  /*5c50*/  I2IP.S8.S32.SAT R148, R7, R6, RZ ;  /* 0x0000000607947239 */ /* 0x000fe200000014ff */
[C---:B------:R-:W-:Y:S01]  /*5c60*/  IMAD R10, R78.reuse, R10, RZ ;  /* 0x0000000a4e0a7224 */ /* 0x040fe200078e02ff */
[----:B------:R-:W-:Y:S01]  /*5c70*/  PRMT R122, R97, 0x8880, RZ ;  /* 0x00008880617a7816 */ /* 0x000fe200000000ff */
[----:B------:R-:W-:Y:S01]  /*5c80*/  IMAD R11, R78, R11, RZ ;  /* 0x0000000b4e0b7224 */ /* 0x000fe200078e02ff */
[----:B------:R-:W-:Y:S01]  /*5c90*/  I2IP.S8.S32.SAT R148, R5, R4, R148 ;  /* 0x0000000405947239 */ /* 0x000fe20000001494 */
[----:B------:R-:W-:Y:S01]  /*5ca0*/  IMAD R9, R82, R80, R9 ;  /* 0x0000005052097224 */ /* 0x000fe200078e0209 */
[----:B------:R-:W-:Y:S01]  /*5cb0*/  SHF.R.S32.HI R82, RZ, 0x18, R141 ;  /* 0x00000018ff527819 */ /* 0x000fe2000001148d */
[----:B------:R-:W-:Y:S01]  /*5cc0*/  IMAD R12, R78, R12, RZ ;  /* 0x0000000c4e0c7224 */ /* 0x000fe200078e02ff */
[C---:B------:R-:W-:Y:S01]  /*5cd0*/  PRMT R119, R98.reuse, 0x8880, RZ ;  /* 0x0000888062777816 */ /* 0x040fe200000000ff */
[----:B------:R-:W-:Y:S01]  /*5ce0*/  IMAD.MOV.U32 R83, RZ, RZ, R142 ;  /* 0x000000ffff537224 */ /* 0x000fe200078e008e */
[----:B------:R-:W-:Y:S01]  /*5cf0*/  SHF.L.U32 R118, R98, 0x10, RZ ;  /* 0x0000001062767819 */ /* 0x000fe200000006ff */
[C---:B------:R-:W-:Y:S01]  /*5d00*/  IMAD R13, R78.reuse, R13, RZ ;  /* 0x0000000d4e0d7224 */ /* 0x040fe200078e02ff */
[C---:B------:R-:W-:Y:S01]  /*5d10*/  PRMT R116, R99.reuse, 0x8880, RZ ;  /* 0x0000888063747816 */ /* 0x040fe200000000ff */
[C---:B------:R-:W-:Y:S01]  /*5d20*/  IMAD R14, R78.reuse, R14, RZ ;  /* 0x0000000e4e0e7224 */ /* 0x040fe200078e02ff */
[----:B------:R-:W-:Y:S01]  /*5d30*/  SHF.L.U32 R115, R99, 0x10, RZ ;  /* 0x0000001063737819 */ /* 0x000fe200000006ff */
[----:B------:R-:W-:Y:S01]  /*5d40*/  IMAD R15, R78, R15, RZ ;  /* 0x0000000f4e0f7224 */ /* 0x000fe200078e02ff */
[----:B------:R-:W-:Y:S01]  /*5d50*/  PRMT R113, R100, 0x8880, RZ ;  /* 0x0000888064717816 */ /* 0x000fe200000000ff */
[----:B------:R-:W-:Y:S01]  /*5d60*/  IMAD R0, R78, R16, RZ ;  /* 0x000000104e007224 */ /* 0x000fe200078e02ff */
[----:B------:R-:W-:Y:S01]  /*5d70*/  SHF.L.U32 R112, R100, 0x10, RZ ;  /* 0x0000001064707819 */ /* 0x000fe200000006ff */
[C---:B------:R-:W-:Y:S01]  /*5d80*/  IMAD R2, R78.reuse, R17, RZ ;  /* 0x000000114e027224 */ /* 0x040fe200078e02ff */
[C---:B------:R-:W-:Y:S01]  /*5d90*/  PRMT R110, R101.reuse, 0x8880, RZ ;  /* 0x00008880656e7816 */ /* 0x040fe200000000ff */
[C---:B------:R-:W-:Y:S01]  /*5da0*/  IMAD R3, R78.reuse, R18, RZ ;  /* 0x000000124e037224 */ /* 0x040fe200078e02ff */
[----:B------:R-:W-:Y:S01]  /*5db0*/  SHF.L.U32 R109, R101, 0x10, RZ ;  /* 0x00000010656d7819 */ /* 0x000fe200000006ff */
[----:B------:R-:W-:Y:S01]  /*5dc0*/  IMAD R19, R78, R19, RZ ;  /* 0x000000134e137224 */ /* 0x000fe200078e02ff */
[----:B------:R-:W-:Y:S01]  /*5dd0*/  PRMT R107, R102, 0x8880, RZ ;  /* 0x00008880666b7816 */ /* 0x000fe200000000ff */
[C---:B------:R-:W-:Y:S01]  /*5de0*/  IMAD R16, R78.reuse, R20, RZ ;  /* 0x000000144e107224 */ /* 0x040fe200078e02ff */
[----:B------:R-:W-:Y:S01]  /*5df0*/  PRMT R104, R103, 0x8880, RZ ;  /* 0x0000888067687816 */ /* 0x000fe200000000ff */
[C---:B------:R-:W-:Y:S01]  /*5e00*/  IMAD R17, R78.reuse, R21, RZ ;  /* 0x000000154e117224 */ /* 0x040fe200078e02ff */
[----:B------:R-:W-:Y:S01]  /*5e10*/  SHF.L.U32 R143, R89, 0x8, RZ ;  /* 0x00000008598f7819 */ /* 0x000fe200000006ff */
[C---:B------:R-:W-:Y:S01]  /*5e20*/  IMAD R18, R78.reuse, R22, RZ ;  /* 0x000000164e127224 */ /* 0x040fe200078e02ff */
[----:B------:R-:W-:Y:S01]  /*5e30*/  SHF.R.S32.HI R89, RZ, 0x18, R92 ;  /* 0x00000018ff597819 */ /* 0x000fe2000001145c */
[C---:B------:R-:W-:Y:S01]  /*5e40*/  IMAD R23, R78.reuse, R23, RZ ;  /* 0x000000174e177224 */ /* 0x040fe200078e02ff */
[----:B------:R-:W-:Y:S01]  /*5e50*/  SHF.R.S32.HI R81, RZ, 0x18, R143 ;  /* 0x00000018ff517819 */ /* 0x000fe2000001148f */
[----:B------:R-:W-:Y:S01]  /*5e60*/  IMAD R20, R78, R24, RZ ;  /* 0x000000184e147224 */ /* 0x000fe200078e02ff */
[----:B------:R-:W-:Y:S01]  /*5e70*/  SHF.L.U32 R87, R90, 0x8, RZ ;  /* 0x000000085a577819 */ /* 0x000fe200000006ff */
[----:B------:R-:W-:Y:S01]  /*5e80*/  IMAD R21, R78, R25, RZ ;  /* 0x000000194e157224 */ /* 0x000fe200078e02ff */
[----:B------:R-:W-:Y:S01]  /*5e90*/  SHF.R.S32.HI R90, RZ, 0x18, R93 ;  /* 0x00000018ff5a7819 */ /* 0x000fe2000001145d */
[----:B------:R-:W-:Y:S01]  /*5ea0*/  IMAD R10, R81, R80, R10 ;  /* 0x00000050510a7224 */ /* 0x000fe200078e020a */
[----:B------:R-:W-:Y:S01]  /*5eb0*/  MOV R81, R140 ;  /* 0x0000008c00517202 */ /* 0x000fe20000000f00 */
[-C--:B------:R-:W-:Y:S01]  /*5ec0*/  IMAD R11, R85, R80.reuse, R11 ;  /* 0x00000050550b7224 */ /* 0x080fe200078e020b */
[----:B------:R-:W-:Y:S01]  /*5ed0*/  SHF.R.S32.HI R87, RZ, 0x18, R87 ;  /* 0x00000018ff577819 */ /* 0x000fe20000011457 */
[-C--:B------:R-:W-:Y:S01]  /*5ee0*/  IMAD R12, R83, R80.reuse, R12 ;  /* 0x00000050530c7224 */ /* 0x080fe200078e020c */
[----:B------:R-:W-:Y:S01]  /*5ef0*/  SHF.R.S32.HI R83, RZ, 0x18, R139 ;  /* 0x00000018ff537819 */ /* 0x000fe2000001148b */
[----:B------:R-:W-:Y:S01]  /*5f00*/  IMAD R13, R82, R80, R13 ;  /* 0x00000050520d7224 */ /* 0x000fe200078e020d */
[----:B------:R-:W-:Y:S01]  /*5f10*/  I2IP.S8.S32.SAT R149, R11, R10, RZ ;  /* 0x0000000a0b957239 */ /* 0x000fe200000014ff */
[-C--:B------:R-:W-:Y:S01]  /*5f20*/  IMAD R14, R87, R80.reuse, R14 ;  /* 0x00000050570e7224 */ /* 0x080fe200078e020e */
[----:B------:R-:W-:Y:S01]  /*5f30*/  SHF.R.S32.HI R82, RZ, 0x18, R136 ;  /* 0x00000018ff527819 */ /* 0x000fe20000011488 */
[----:B------:R-:W-:Y:S01]  /*5f40*/  IMAD R15, R86, R80, R15 ;  /* 0x00000050560f7224 */ /* 0x000fe200078e020f */
[----:B------:R-:W-:Y:S01]  /*5f50*/  I2IP.S8.S32.SAT R149, R9, R8, R149 ;  /* 0x0000000809957239 */ /* 0x000fe20000001495 */
[-C--:B------:R-:W-:Y:S01]  /*5f60*/  IMAD R0, R81, R80.reuse, R0 ;  /* 0x0000005051007224 */ /* 0x080fe200078e0200 */
[----:B------:R-:W-:Y:S01]  /*5f70*/  SHF.L.U32 R138, R91, 0x8, RZ ;  /* 0x000000085b8a7819 */ /* 0x000fe200000006ff */
[----:B------:R-:W-:Y:S01]  /*5f80*/  IMAD R2, R83, R80, R2 ;  /* 0x0000005053027224 */ /* 0x000fe200078e0202 */
[----:B------:R-:W-:Y:S01]  /*5f90*/  I2IP.S8.S32.SAT R150, R15, R14, RZ ;  /* 0x0000000e0f967239 */ /* 0x000fe200000014ff */
[C---:B------:R-:W-:Y:S01]  /*5fa0*/  IMAD R22, R78.reuse, R26, RZ ;  /* 0x0000001a4e167224 */ /* 0x040fe200078e02ff */
[----:B------:R-:W-:Y:S01]  /*5fb0*/  MOV R83, R137 ;  /* 0x0000008900537202 */ /* 0x000fe20000000f00 */
[C---:B------:R-:W-:Y:S01]  /*5fc0*/  IMAD R27, R78.reuse, R27, RZ ;  /* 0x0000001b4e1b7224 */ /* 0x040fe200078e02ff */
[----:B------:R-:W-:Y:S01]  /*5fd0*/  I2IP.S8.S32.SAT R150, R13, R12, R150 ;  /* 0x0000000c0d967239 */ /* 0x000fe20000001496 */
[C---:B------:R-:W-:Y:S01]  /*5fe0*/  IMAD R24, R78.reuse, R28, RZ ;  /* 0x0000001c4e187224 */ /* 0x040fe200078e02ff */
[----:B------:R-:W-:Y:S01]  /*5ff0*/  SHF.R.S32.HI R81, RZ, 0x18, R138 ;  /* 0x00000018ff517819 */ /* 0x000fe2000001148a */
[C---:B------:R-:W-:Y:S01]  /*6000*/  IMAD R25, R78.reuse, R29, RZ ;  /* 0x0000001d4e197224 */ /* 0x040fe200078e02ff */
[----:B------:R-:W-:Y:S01]  /*6010*/  SHF.R.S32.HI R91, RZ, 0x18, R94 ;  /* 0x00000018ff5b7819 */ /* 0x000fe2000001145e */
[----:B------:R-:W-:Y:S01]  /*6020*/  IMAD R26, R78, R30, RZ ;  /* 0x0000001e4e1a7224 */ /* 0x000fe200078e02ff */
[----:B------:R-:W-:Y:S01]  /*6030*/  SHF.R.S32.HI R94, RZ, 0x18, R97 ;  /* 0x00000018ff5e7819 */ /* 0x000fe20000011461 */
[-C--:B------:R-:W-:Y:S01]  /*6040*/  IMAD R3, R81, R80.reuse, R3 ;  /* 0x0000005051037224 */ /* 0x080fe200078e0203 */
[----:B------:R-:W-:Y:S01]  /*6050*/  SHF.L.U32 R135, R92, 0x8, RZ ;  /* 0x000000085c877819 */ /* 0x000fe200000006ff */
[----:B------:R-:W-:Y:S01]  /*6060*/  IMAD R19, R88, R80, R19 ;  /* 0x0000005058137224 */ /* 0x000fe200078e0213 */
[----:B------:R-:W-:Y:S01]  /*6070*/  MOV R81, R134 ;  /* 0x0000008600517202 */ /* 0x000fe20000000f00 */
[-C--:B------:R-:W-:Y:S01]  /*6080*/  IMAD R16, R83, R80.reuse, R16 ;  /* 0x0000005053107224 */ /* 0x080fe200078e0210 */
[----:B------:R-:W-:Y:S01]  /*6090*/  SHF.R.S32.HI R85, RZ, 0x18, R135 ;  /* 0x00000018ff557819 */ /* 0x000fe20000011487 */
[-C--:B------:R-:W-:Y:S01]  /*60a0*/  IMAD R17, R82, R80.reuse, R17 ;  /* 0x0000005052117224 */ /* 0x080fe200078e0211 */
[----:B------:R-:W-:Y:S01]  /*60b0*/  I2IP.S8.S32.SAT R151, R19, R3, RZ ;  /* 0x0000000313977239 */ /* 0x000fe200000014ff */
[----:B------:R-:W-:Y:S01]  /*60c0*/  IMAD R31, R78, R31, RZ ;  /* 0x0000001f4e1f7224 */ /* 0x000fe200078e02ff */
[----:B------:R-:W-:Y:S01]  /*60d0*/  SHF.R.S32.HI R82, RZ, 0x18, R133 ;  /* 0x00000018ff527819 */ /* 0x000fe20000011485 */
[-C--:B------:R-:W-:Y:S01]  /*60e0*/  IMAD R18, R85, R80.reuse, R18 ;  /* 0x0000005055127224 */ /* 0x080fe200078e0212 */
[----:B------:R-:W-:Y:S01]  /*60f0*/  SHF.L.U32 R132, R93, 0x8, RZ ;  /* 0x000000085d847819 */ /* 0x000fe200000006ff */
[----:B------:R-:W-:Y:S01]  /*6100*/  IMAD R23, R89, R80, R23 ;  /* 0x0000005059177224 */ /* 0x000fe200078e0217 */
[----:B------:R-:W-:Y:S01]  /*6110*/  I2IP.S8.S32.SAT R151, R2, R0, R151 ;  /* 0x0000000002977239 */ /* 0x000fe20000001497 */
[-C--:B------:R-:W-:Y:S01]  /*6120*/  IMAD R20, R81, R80.reuse, R20 ;  /* 0x0000005051147224 */ /* 0x080fe200078e0214 */
[----:B------:R-:W-:Y:S01]  /*6130*/  SHF.R.S32.HI R81, RZ, 0x18, R132 ;  /* 0x00000018ff517819 */ /* 0x000fe20000011484 */
[----:B------:R-:W-:Y:S01]  /*6140*/  IMAD R21, R82, R80, R21 ;  /* 0x0000005052157224 */ /* 0x000fe200078e0215 */
[----:B------:R-:W-:Y:S01]  /*6150*/  I2IP.S8.S32.SAT R160, R23, R18, RZ ;  /* 0x0000001217a07239 */ /* 0x000fe200000014ff */
[----:B------:R-:W-:Y:S01]  /*6160*/  IMAD R28, R78, R32, RZ ;  /* 0x000000204e1c7224 */ /* 0x000fe200078e02ff */
[----:B------:R-:W-:Y:S01]  /*6170*/  MOV R83, R131 ;  /* 0x0000008300537202 */ /* 0x000fe20000000f00 */
[-C--:B------:R-:W-:Y:S01]  /*6180*/  IMAD R22, R81, R80.reuse, R22 ;  /* 0x0000005051167224 */ /* 0x080fe200078e0216 */
[----:B------:R-:W-:Y:S01]  /*6190*/  SHF.R.S32.HI R82, RZ, 0x18, R130 ;  /* 0x00000018ff527819 */ /* 0x000fe20000011482 */
[-C--:B------:R-:W-:Y:S01]  /*61a0*/  IMAD R27, R90, R80.reuse, R27 ;  /* 0x000000505a1b7224 */ /* 0x080fe200078e021b */
[----:B------:R-:W-:Y:S01]  /*61b0*/  SHF.R.S32.HI R85, RZ, 0x18, R129 ;  /* 0x00000018ff557819 */ /* 0x000fe20000011481 */
[-C--:B------:R-:W-:Y:S01]  /*61c0*/  IMAD R24, R83, R80.reuse, R24 ;  /* 0x0000005053187224 */ /* 0x080fe200078e0218 */
[----:B------:R1:W-:Y:S01]  /*61d0*/  STS.128 [R180+UR43+0x2200], R148 ;  /* 0x00220094b4007988 */ /* 0x0003e20008000c2b */
[-C--:B------:R-:W-:Y:S01]  /*61e0*/  IMAD R25, R82, R80.reuse, R25 ;  /* 0x0000005052197224 */ /* 0x080fe200078e0219 */
[----:B------:R-:W-:Y:S01]  /*61f0*/  SHF.L.U32 R126, R95, 0x8, RZ ;  /* 0x000000085f7e7819 */ /* 0x000fe200000006ff */
[----:B------:R-:W-:Y:S01]  /*6200*/  IMAD R26, R85, R80, R26 ;  /* 0x00000050551a7224 */ /* 0x000fe200078e021a */
[----:B------:R-:W-:Y:S01]  /*6210*/  I2IP.S8.S32.SAT R160, R17, R16, R160 ;  /* 0x0000001011a07239 */ /* 0x000fe200000014a0 */
[----:B------:R-:W-:Y:S01]  /*6220*/  IMAD.MOV.U32 R81, RZ, RZ, R128 ;  /* 0x000000ffff517224 */ /* 0x000fe200078e0080 */
[----:B------:R-:W-:Y:S01]  /*6230*/  SHF.R.S32.HI R82, RZ, 0x18, R127 ;  /* 0x00000018ff527819 */ /* 0x000fe2000001147f */
[C---:B------:R-:W-:Y:S01]  /*6240*/  IMAD R29, R78.reuse, R33, RZ ;  /* 0x000000214e1d7224 */ /* 0x040fe200078e02ff */
[----:B------:R-:W-:Y:S01]  /*6250*/  I2IP.S8.S32.SAT R161, R27, R22, RZ ;  /* 0x000000161ba17239 */ /* 0x000fe200000014ff */
[----:B------:R-:W-:Y:S01]  /*6260*/  IMAD R31, R91, R80, R31 ;  /* 0x000000505b1f7224 */ /* 0x000fe200078e021f */
[----:B------:R-:W-:Y:S01]  /*6270*/  SHF.R.S32.HI R83, RZ, 0x18, R126 ;  /* 0x00000018ff537819 */ /* 0x000fe2000001147e */
[C---:B------:R-:W-:Y:S01]  /*6280*/  IMAD R30, R78.reuse, R34, RZ ;  /* 0x000000224e1e7224 */ /* 0x040fe200078e02ff */
[----:B------:R-:W-:Y:S01]  /*6290*/  I2IP.S8.S32.SAT R161, R21, R20, R161 ;  /* 0x0000001415a17239 */ /* 0x000fe200000014a1 */
[----:B------:R-:W-:Y:S01]  /*62a0*/  IMAD R28, R81, R80, R28 ;  /* 0x00000050511c7224 */ /* 0x000fe200078e021c */
[----:B------:R-:W-:Y:S01]  /*62b0*/  SHF.R.S32.HI R92, RZ, 0x18, R95 ;  /* 0x00000018ff5c7819 */ /* 0x000fe2000001145f */
[----:B------:R-:W-:Y:S01]  /*62c0*/  IMAD R35, R78, R35, RZ ;  /* 0x000000234e237224 */ /* 0x000fe200078e02ff */
[----:B------:R-:W-:Y:S01]  /*62d0*/  I2IP.S8.S32.SAT R162, R31, R26, RZ ;  /* 0x0000001a1fa27239 */ /* 0x000fe200000014ff */
[----:B------:R-:W-:Y:S01]  /*62e0*/  IMAD R29, R82, R80, R29 ;  /* 0x00000050521d7224 */ /* 0x000fe200078e021d */
[----:B------:R-:W-:Y:S01]  /*62f0*/  MOV R81, R125 ;  /* 0x0000007d00517202 */ /* 0x000fe20000000f00 */
[----:B------:R-:W-:Y:S01]  /*6300*/  IMAD R32, R78, R36, RZ ;  /* 0x000000244e207224 */ /* 0x000fe200078e02ff */
[----:B------:R-:W-:Y:S01]  /*6310*/  I2IP.S8.S32.SAT R162, R25, R24, R162 ;  /* 0x0000001819a27239 */ /* 0x000fe200000014a2 */
[-C--:B------:R-:W-:Y:S01]  /*6320*/  IMAD R30, R83, R80.reuse, R30 ;  /* 0x00000050531e7224 */ /* 0x080fe200078e021e */
[----:B------:R-:W-:Y:S01]  /*6330*/  SHF.L.U32 R123, R96, 0x8, RZ ;  /* 0x00000008607b7819 */ /* 0x000fe200000006ff */
[----:B------:R-:W-:Y:S01]  /*6340*/  IMAD R35, R92, R80, R35 ;  /* 0x000000505c237224 */ /* 0x000fe200078e0223 */
[----:B------:R-:W-:Y:S01]  /*6350*/  SHF.R.S32.HI R82, RZ, 0x18, R124 ;  /* 0x00000018ff527819 */ /* 0x000fe2000001147c */
[C---:B------:R-:W-:Y:S01]  /*6360*/  IMAD R33, R78.reuse, R37, RZ ;  /* 0x000000254e217224 */ /* 0x040fe200078e02ff */
[----:B------:R-:W-:Y:S01]  /*6370*/  MOV R83, R122 ;  /* 0x0000007a00537202 */ /* 0x000fe20000000f00 */
[----:B------:R-:W-:Y:S01]  /*6380*/  IMAD R32, R81, R80, R32 ;  /* 0x0000005051207224 */ /* 0x000fe200078e0220 */
[----:B------:R-:W-:Y:S01]  /*6390*/  SHF.R.S32.HI R81, RZ, 0x18, R123 ;  /* 0x00000018ff517819 */ /* 0x000fe2000001147b */
[C---:B------:R-:W-:Y:S01]  /*63a0*/  IMAD R34, R78.reuse, R38, RZ ;  /* 0x000000264e227224 */ /* 0x040fe200078e02ff */
[----:B------:R-:W-:Y:S01]  /*63b0*/  SHF.R.S32.HI R93, RZ, 0x18, R96 ;  /* 0x00000018ff5d7819 */ /* 0x000fe20000011460 */
[----:B------:R-:W-:Y:S01]  /*63c0*/  IMAD R39, R78, R39, RZ ;  /* 0x000000274e277224 */ /* 0x000fe200078e02ff */
[----:B------:R-:W-:Y:S01]  /*63d0*/  I2IP.S8.S32.SAT R163, R35, R30, RZ ;  /* 0x0000001e23a37239 */ /* 0x000fe200000014ff */
[----:B------:R-:W-:Y:S01]  /*63e0*/  IMAD R33, R82, R80, R33 ;  /* 0x0000005052217224 */ /* 0x000fe200078e0221 */
[----:B------:R-:W-:Y:S01]  /*63f0*/  SHF.L.U32 R120, R97, 0x8, RZ ;  /* 0x0000000861787819 */ /* 0x000fe200000006ff */
[C---:B------:R-:W-:Y:S01]  /*6400*/  IMAD R36, R78.reuse, R40, RZ ;  /* 0x000000284e247224 */ /* 0x040fe200078e02ff */
[----:B------:R-:W-:Y:S01]  /*6410*/  I2IP.S8.S32.SAT R163, R29, R28, R163 ;  /* 0x0000001c1da37239 */ /* 0x000fe200000014a3 */
[-C--:B------:R-:W-:Y:S01]  /*6420*/  IMAD R34, R81, R80.reuse, R34 ;  /* 0x0000005051227224 */ /* 0x080fe200078e0222 */
[----:B------:R-:W-:Y:S01]  /*6430*/  SHF.R.S32.HI R82, RZ, 0x18, R121 ;  /* 0x00000018ff527819 */ /* 0x000fe20000011479 */
[C---:B------:R-:W-:Y:S01]  /*6440*/  IMAD R37, R78.reuse, R41, RZ ;  /* 0x000000294e257224 */ /* 0x040fe200078e02ff */
[----:B------:R-:W-:Y:S01]  /*6450*/  MOV R81, R119 ;  /* 0x0000007700517202 */ /* 0x000fe20000000f00 */
[----:B------:R-:W-:Y:S01]  /*6460*/  IMAD R39, R93, R80, R39 ;  /* 0x000000505d277224 */ /* 0x000fe200078e0227 */
[----:B------:R-:W-:Y:S01]  /*6470*/  SHF.R.S32.HI R85, RZ, 0x18, R120 ;  /* 0x00000018ff557819 */ /* 0x000fe20000011478 */
[C---:B------:R-:W-:Y:S01]  /*6480*/  IMAD R38, R78.reuse, R42, RZ ;  /* 0x0000002a4e267224 */ /* 0x040fe200078e02ff */
[----:B------:R1:W-:Y:S01]  /*6490*/  STS.128 [R179+0x2200], R160 ;  /* 0x002200a0b3007388 */ /* 0x0003e20000000c00 */
[----:B------:R-:W-:Y:S01]  /*64a0*/  IMAD R36, R83, R80, R36 ;  /* 0x0000005053247224 */ /* 0x000fe200078e0224 */
[----:B------:R-:W-:Y:S01]  /*64b0*/  I2IP.S8.S32.SAT R172, R39, R34, RZ ;  /* 0x0000002227ac7239 */ /* 0x000fe200000014ff */
[----:B------:R-:W-:Y:S01]  /*64c0*/  IMAD R43, R78, R43, RZ ;  /* 0x0000002b4e2b7224 */ /* 0x000fe200078e02ff */
[----:B------:R-:W-:Y:S01]  /*64d0*/  MOV R83, R116 ;  /* 0x0000007400537202 */ /* 0x000fe20000000f00 */
[----:B------:R-:W-:Y:S01]  /*64e0*/  IMAD R37, R82, R80, R37 ;  /* 0x0000005052257224 */ /* 0x000fe200078e0225 */
[----:B------:R-:W-:Y:S01]  /*64f0*/  I2IP.S8.S32.SAT R172, R33, R32, R172 ;  /* 0x0000002021ac7239 */ /* 0x000fe200000014ac */
[----:B------:R-:W-:Y:S01]  /*6500*/  IMAD R40, R78, R44, RZ ;  /* 0x0000002c4e287224 */ /* 0x000fe200078e02ff */
[----:B------:R-:W-:Y:S01]  /*6510*/  SHF.R.S32.HI R82, RZ, 0x18, R118 ;  /* 0x00000018ff527819 */ /* 0x000fe20000011476 */
[-C--:B------:R-:W-:Y:S01]  /*6520*/  IMAD R38, R85, R80.reuse, R38 ;  /* 0x0000005055267224 */ /* 0x080fe200078e0226 */
[----:B------:R-:W-:Y:S01]  /*6530*/  SHF.L.U32 R117, R98, 0x8, RZ ;  /* 0x0000000862757819 */ /* 0x000fe200000006ff */
[-C--:B------:R-:W-:Y:S01]  /*6540*/  IMAD R43, R94, R80.reuse, R43 ;  /* 0x000000505e2b7224 */ /* 0x080fe200078e022b */
[----:B------:R-:W-:Y:S01]  /*6550*/  SHF.R.S32.HI R95, RZ, 0x18, R98 ;  /* 0x00000018ff5f7819 */ /* 0x000fe20000011462 */
[C---:B------:R-:W-:Y:S01]  /*6560*/  IMAD R41, R78.reuse, R45, RZ ;  /* 0x0000002d4e297224 */ /* 0x040fe200078e02ff */
[----:B------:R-:W-:Y:S01]  /*6570*/  SHF.R.S32.HI R85, RZ, 0x18, R114 ;  /* 0x00000018ff557819 */ /* 0x000fe20000011472 */
[----:B------:R-:W-:Y:S01]  /*6580*/  IMAD R40, R81, R80, R40 ;  /* 0x0000005051287224 */ /* 0x000fe200078e0228 */
[----:B------:R-:W-:Y:S01]  /*6590*/  SHF.R.S32.HI R81, RZ, 0x18, R117 ;  /* 0x00000018ff517819 */ /* 0x000fe20000011475 */
[C---:B------:R-:W-:Y:S01]  /*65a0*/  IMAD R42, R78.reuse, R46, RZ ;  /* 0x0000002e4e2a7224 */ /* 0x040fe200078e02ff */
[----:B------:R-:W-:Y:S01]  /*65b0*/  I2IP.S8.S32.SAT R173, R43, R38, RZ ;  /* 0x000000262bad7239 */ /* 0x000fe200000014ff */
[----:B------:R-:W-:Y:S01]  /*65c0*/  IMAD R47, R78, R47, RZ ;  /* 0x0000002f4e2f7224 */ /* 0x000fe200078e02ff */
[----:B------:R-:W-:Y:S01]  /*65d0*/  SHF.R.S32.HI R96, RZ, 0x18, R99 ;  /* 0x00000018ff607819 */ /* 0x000fe20000011463 */
[----:B------:R-:W-:Y:S01]  /*65e0*/  IMAD R41, R82, R80, R41 ;  /* 0x0000005052297224 */ /* 0x000fe200078e0229 */
[----:B------:R-:W-:Y:S01]  /*65f0*/  I2IP.S8.S32.SAT R173, R37, R36, R173 ;  /* 0x0000002425ad7239 */ /* 0x000fe200000014ad */
[C---:B------:R-:W-:Y:S01]  /*6600*/  IMAD R44, R78.reuse, R48, RZ ;  /* 0x000000304e2c7224 */ /* 0x040fe200078e02ff */
[----:B------:R-:W-:Y:S01]  /*6610*/  SHF.R.S32.HI R82, RZ, 0x18, R115 ;  /* 0x00000018ff527819 */ /* 0x000fe20000011473 */
[-C--:B------:R-:W-:Y:S01]  /*6620*/  IMAD R42, R81, R80.reuse, R42 ;  /* 0x00000050512a7224 */ /* 0x080fe200078e022a */
[----:B------:R-:W-:Y:S01]  /*6630*/  SHF.R.S32.HI R97, RZ, 0x18, R100 ;  /* 0x00000018ff617819 */ /* 0x000fe20000011464 */
[C---:B------:R-:W-:Y:S01]  /*6640*/  IMAD R45, R78.reuse, R49, RZ ;  /* 0x000000314e2d7224 */ /* 0x040fe200078e02ff */
[----:B------:R-:W-:Y:S01]  /*6650*/  SHF.R.S32.HI R98, RZ, 0x18, R101 ;  /* 0x00000018ff627819 */ /* 0x000fe20000011465 */
[----:B------:R-:W-:Y:S01]  /*6660*/  IMAD R47, R95, R80, R47 ;  /* 0x000000505f2f7224 */ /* 0x000fe200078e022f */
[----:B------:R-:W-:Y:S01]  /*6670*/  SHF.R.S32.HI R99, RZ, 0x18, R102 ;  /* 0x00000018ff637819 */ /* 0x000fe20000011466 */
[----:B------:R-:W-:Y:S01]  /*6680*/  IMAD R46, R78, R50, RZ ;  /* 0x000000324e2e7224 */ /* 0x000fe200078e02ff */
[----:B------:R-:W-:Y:S01]  /*6690*/  SHF.L.U32 R111, R100, 0x8, RZ ;  /* 0x00000008646f7819 */ /* 0x000fe200000006ff */
        /* <DEDUP_REMOVED lines=9> */
[----:B------:R-:W-:Y:S01]  /*6730*/  SHF.R.S32.HI R100, RZ, 0x18, R103 ;  /* 0x00000018ff647819 */ /* 0x000fe20000011467 */
[----:B------:R-:W-:Y:S01]  /*6740*/  IMAD.MOV.U32 R81, RZ, RZ, R113 ;  /* 0x000000ffff517224 */ /* 0x000fe200078e0071 */
[----:B------:R-:W-:Y:S01]  /*6750*/  SHF.L.U32 R108, R101, 0x8, RZ ;  /* 0x00000008656c7819 */ /* 0x000fe200000006ff */
[-C--:B------:R-:W-:Y:S01]  /*6760*/  IMAD R51, R96, R80.reuse, R51 ;  /* 0x0000005060337224 */ /* 0x080fe200078e0233 */
[----:B------:R-:W-:Y:S01]  /*6770*/  SHF.L.U32 R105, R102, 0x8, RZ ;  /* 0x0000000866697819 */ /* 0x000fe200000006ff */
[C---:B------:R-:W-:Y:S01]  /*6780*/  IMAD R49, R78.reuse, R53, RZ ;  /* 0x000000354e317224 */ /* 0x040fe200078e02ff */
[----:B------:R-:W-:Y:S01]  /*6790*/  SHF.L.U32 R102, R103, 0x10, RZ ;  /* 0x0000001067667819 */ /* 0x000fe200000006ff */
[----:B------:R-:W-:Y:S01]  /*67a0*/  IMAD R48, R81, R80, R48 ;  /* 0x0000005051307224 */ /* 0x000fe200078e0230 */
[----:B------:R-:W-:Y:S01]  /*67b0*/  SHF.R.S32.HI R81, RZ, 0x18, R111 ;  /* 0x00000018ff517819 */ /* 0x000fe2000001146f */
[C---:B------:R-:W-:Y:S01]  /*67c0*/  IMAD R50, R78.reuse, R54, RZ ;  /* 0x000000364e327224 */ /* 0x040fe200078e02ff */
[----:B------:R-:W-:Y:S01]  /*67d0*/  I2IP.S8.S32.SAT R175, R51, R46, RZ ;  /* 0x0000002e33af7239 */ /* 0x000fe200000014ff */
[----:B------:R-:W-:Y:S01]  /*67e0*/  IMAD R55, R78, R55, RZ ;  /* 0x000000374e377224 */ /* 0x000fe200078e02ff */
[----:B------:R-:W-:Y:S01]  /*67f0*/  SHF.L.U32 R101, R103, 0x8, RZ ;  /* 0x0000000867657819 */ /* 0x000fe200000006ff */
[----:B------:R-:W-:Y:S01]  /*6800*/  IMAD R49, R82, R80, R49 ;  /* 0x0000005052317224 */ /* 0x000fe200078e0231 */
[----:B------:R-:W-:Y:S01]  /*6810*/  I2IP.S8.S32.SAT R175, R45, R44, R175 ;  /* 0x0000002c2daf7239 */ /* 0x000fe200000014af */
[C---:B------:R-:W-:Y:S01]  /*6820*/  IMAD R52, R78.reuse, R56, RZ ;  /* 0x000000384e347224 */ /* 0x040fe200078e02ff */
[----:B------:R-:W-:Y:S01]  /*6830*/  SHF.R.S32.HI R82, RZ, 0x18, R109 ;  /* 0x00000018ff527819 */ /* 0x000fe2000001146d */
[-C--:B------:R-:W-:Y:S01]  /*6840*/  IMAD R50, R81, R80.reuse, R50 ;  /* 0x0000005051327224 */ /* 0x080fe200078e0232 */
[----:B------:R-:W-:Y:S01]  /*6850*/  SHF.R.S32.HI R81, RZ, 0x18, R108 ;  /* 0x00000018ff517819 */ /* 0x000fe2000001146c */
[C---:B------:R-:W-:Y:S01]  /*6860*/  IMAD R53, R78.reuse, R57, RZ ;  /* 0x000000394e357224 */ /* 0x040fe200078e02ff */
[----:B------:R1:W-:Y:S01]  /*6870*/  STS.128 [R178+0x2200], R172 ;  /* 0x002200acb2007388 */ /* 0x0003e20000000c00 */
[----:B------:R-:W-:Y:S02]  /*6880*/  IMAD R55, R97, R80, R55 ;  /* 0x0000005061377224 */ /* 0x000fe400078e0237 */
[C---:B------:R-:W-:Y:S02]  /*6890*/  IMAD R54, R78.reuse, R58, RZ ;  /* 0x0000003a4e367224 */ /* 0x040fe400078e02ff */
[----:B------:R-:W-:Y:S01]  /*68a0*/  IMAD R52, R83, R80, R52 ;  /* 0x0000005053347224 */ /* 0x000fe200078e0234 */
[----:B------:R-:W-:Y:S01]  /*68b0*/  I2IP.S8.S32.SAT R192, R55, R50, RZ ;  /* 0x0000003237c07239 */ /* 0x000fe200000014ff */
[----:B------:R-:W-:Y:S01]  /*68c0*/  IMAD R59, R78, R59, RZ ;  /* 0x0000003b4e3b7224 */ /* 0x000fe200078e02ff */
[----:B------:R-:W-:Y:S01]  /*68d0*/  MOV R83, R107 ;  /* 0x0000006b00537202 */ /* 0x000fe20000000f00 */
[----:B------:R-:W-:Y:S01]  /*68e0*/  IMAD R53, R82, R80, R53 ;  /* 0x0000005052357224 */ /* 0x000fe200078e0235 */
[----:B------:R-:W-:Y:S01]  /*68f0*/  I2IP.S8.S32.SAT R192, R49, R48, R192 ;  /* 0x0000003031c07239 */ /* 0x000fe200000014c0 */
[C---:B------:R-:W-:Y:S01]  /*6900*/  IMAD R56, R78.reuse, R60, RZ ;  /* 0x0000003c4e387224 */ /* 0x040fe200078e02ff */
[----:B------:R-:W-:Y:S01]  /*6910*/  SHF.R.S32.HI R82, RZ, 0x18, R106 ;  /* 0x00000018ff527819 */ /* 0x000fe2000001146a */
[-C--:B------:R-:W-:Y:S01]  /*6920*/  IMAD R54, R81, R80.reuse, R54 ;  /* 0x0000005051367224 */ /* 0x080fe200078e0236 */
[----:B------:R-:W-:Y:S01]  /*6930*/  SHF.R.S32.HI R81, RZ, 0x18, R105 ;  /* 0x00000018ff517819 */ /* 0x000fe20000011469 */
[----:B------:R-:W-:Y:S02]  /*6940*/  IMAD R57, R78, R61, RZ ;  /* 0x0000003d4e397224 */ /* 0x000fe400078e02ff */
[----:B------:R-:W-:Y:S02]  /*6950*/  IMAD R59, R98, R80, R59 ;  /* 0x00000050623b7224 */ /* 0x000fe400078e023b */
[C---:B------:R-:W-:Y:S02]  /*6960*/  IMAD R58, R78.reuse, R62, RZ ;  /* 0x0000003e4e3a7224 */ /* 0x040fe400078e02ff */
[----:B------:R-:W-:Y:S01]  /*6970*/  IMAD R56, R83, R80, R56 ;  /* 0x0000005053387224 */ /* 0x000fe200078e0238 */
[----:B------:R-:W-:Y:S01]  /*6980*/  I2IP.S8.S32.SAT R193, R59, R54, RZ ;  /* 0x000000363bc17239 */ /* 0x000fe200000014ff */
[----:B------:R-:W-:Y:S01]  /*6990*/  IMAD R63, R78, R63, RZ ;  /* 0x0000003f4e3f7224 */ /* 0x000fe200078e02ff */
[----:B------:R-:W-:Y:S01]  /*69a0*/  MOV R83, R104 ;  /* 0x0000006800537202 */ /* 0x000fe20000000f00 */
[----:B------:R-:W-:Y:S01]  /*69b0*/  IMAD R57, R82, R80, R57 ;  /* 0x0000005052397224 */ /* 0x000fe200078e0239 */
[----:B------:R-:W-:Y:S01]  /*69c0*/  SHF.R.S32.HI R82, RZ, 0x18, R102 ;  /* 0x00000018ff527819 */ /* 0x000fe20000011466 */
[C---:B------:R-:W-:Y:S01]  /*69d0*/  IMAD R60, R78.reuse, R64, RZ ;  /* 0x000000404e3c7224 */ /* 0x040fe200078e02ff */
[----:B------:R-:W-:Y:S01]  /*69e0*/  I2IP.S8.S32.SAT R193, R53, R52, R193 ;  /* 0x0000003435c17239 */ /* 0x000fe200000014c1 */
[-C--:B------:R-:W-:Y:S01]  /*69f0*/  IMAD R58, R81, R80.reuse, R58 ;  /* 0x00000050513a7224 */ /* 0x080fe200078e023a */
[----:B------:R-:W-:Y:S01]  /*6a00*/  SHF.R.S32.HI R81, RZ, 0x18, R101 ;  /* 0x00000018ff517819 */ /* 0x000fe20000011465 */
[C---:B------:R-:W-:Y:S02]  /*6a10*/  IMAD R61, R78.reuse, R65, RZ ;  /* 0x000000414e3d7224 */ /* 0x040fe400078e02ff */
[-C--:B------:R-:W-:Y:S02]  /*6a20*/  IMAD R63, R99, R80.reuse, R63 ;  /* 0x00000050633f7224 */ /* 0x080fe400078e023f */
[----:B------:R-:W-:Y:S02]  /*6a30*/  IMAD R60, R83, R80, R60 ;  /* 0x00000050533c7224 */ /* 0x000fe400078e023c */
[----:B------:R-:W-:Y:S01]  /*6a40*/  IMAD R62, R78, R66, RZ ;  /* 0x000000424e3e7224 */ /* 0x000fe200078e02ff */
[----:B------:R-:W-:Y:S01]  /*6a50*/  I2IP.S8.S32.SAT R194, R63, R58, RZ ;  /* 0x0000003a3fc27239 */ /* 0x000fe200000014ff */
[----:B------:R-:W-:Y:S02]  /*6a60*/  IMAD R61, R82, R80, R61 ;  /* 0x00000050523d7224 */ /* 0x000fe400078e023d */
[----:B------:R-:W-:Y:S01]  /*6a70*/  IMAD R67, R78, R67, RZ ;  /* 0x000000434e437224 */ /* 0x000fe200078e02ff */
[----:B------:R-:W-:Y:S01]  /*6a80*/  I2IP.S8.S32.SAT R194, R57, R56, R194 ;  /* 0x0000003839c27239 */ /* 0x000fe200000014c2 */
[-C--:B------:R-:W-:Y:S02]  /*6a90*/  IMAD R62, R81, R80.reuse, R62 ;  /* 0x00000050513e7224 */ /* 0x080fe400078e023e */
[----:B------:R-:W-:Y:S05]  /*6aa0*/  IMAD R67, R100, R80, R67 ;  /* 0x0000005064437224 */ /* 0x000fea00078e0243 */
[----:B------:R-:W-:Y:S04]  /*6ab0*/  I2IP.S8.S32.SAT R189, R67, R62, RZ ;  /* 0x0000003e43bd7239 */ /* 0x000fe800000014ff */
[----:B------:R-:W-:Y:S02]  /*6ac0*/  I2IP.S8.S32.SAT R195, R61, R60, R189 ;  /* 0x0000003c3dc37239 */ /* 0x000fe400000014bd */
[----:B------:R-:W-:Y:S03]  /*6ad0*/  IADD3 R189, PT, PT, R76, 0x1, RZ ;  /* 0x000000014cbd7810 */ /* 0x000fe60007ffe0ff */
[----:B------:R1:W-:Y:S01]  /*6ae0*/  STS.128 [R177+0x2200], R192 ;  /* 0x002200c0b1007388 */ /* 0x0003e20000000c00 */
[----:B------:R-:W-:Y:S01]  /*6af0*/  @!PT LDS RZ, [RZ] ;  /* 0x00000000fffff984 */ /* 0x000fe20000000800 */
[----:B------:R-:W-:Y:S01]  /*6b00*/  @!PT LDS RZ, [RZ] ;  /* 0x00000000fffff984 */ /* 0x000fe20000000800 */
[----:B------:R-:W-:Y:S01]  /*6b10*/  @!PT LDS RZ, [RZ] ;  /* 0x00000000fffff984 */ /* 0x000fe20000000800 */
[----:B------:R-:W-:Y:S01]  /*6b20*/  @!PT LDS RZ, [RZ] ;  /* 0x00000000fffff984 */ /* 0x000fe20000000800 */
[----:B------:R3:W-:Y:S07]  /*6b30*/  MEMBAR.ALL.CTA ;  /* 0x0000000000007992 */ /* 0x0007ee0000008000 */
[----:B---3--:R-:W3:Y:S02]  /*6b40*/  FENCE.VIEW.ASYNC.S ;  /* 0x00000000000073c6 */ /* 0x008ee40000000000 */
[----:B---3--:R-:W-:Y:S06]  /*6b50*/  BAR.SYNC.DEFER_BLOCKING 0x1, 0x80 ;  /* 0x0042000000007b1d */ /* 0x008fec0000010000 */
[----:B------:R-:W-:Y:S05]  /*6b60*/  @P0 BRA `(.L_x_97) ;  /* 0x0000000000340947 */ /* 0x000fea0003800000 */
[----:B------:R-:W-:Y:S01]  /*6b70*/  UIADD3 UR12, UPT, UPT, UR43, 0x2200, URZ ;  /* 0x000022002b0c7890 */ /* 0x000fe2000fffe0ff */
[----:B------:R-:W-:Y:S01]  /*6b80*/  R2UR UR9, R165 ;  /* 0x00000000a50972ca */ /* 0x000fe200000e0000 */
[----:B------:R-:W-:Y:S01]  /*6b90*/  UIADD3 UR10, UP0, UPT, UR46, 0x680, URZ ;  /* 0x000006802e0a7890 */ /* 0x000fe2000ff1e0ff */
[----:B------:R-:W-:Y:S01]  /*6ba0*/  R2UR UR8, R167 ;  /* 0x00000000a70872ca */ /* 0x000fe200000e0000 */
[----:B------:R-:W-:Y:S02]  /*6bb0*/  UMOV UR7, UR36 ;  /* 0x0000002400077c82 */ /* 0x000fe40008000000 */
[----:B------:R-:W-:Y:S01]  /*6bc0*/  IMAD.U32 R186, RZ, RZ, UR12 ;  /* 0x0000000cffba7e24 */ /* 0x000fe2000f8e00ff */
[----:B------:R-:W-:Y:S04]  /*6bd0*/  UIADD3.X UR11, UPT, UPT, URZ, UR47, URZ, UP0, !UPT ;  /* 0x0000002fff0b7290 */ /* 0x000fe800087fe4ff */
[----:B------:R-:W-:Y:S03]  /*6be0*/  R2UR UR4, R186 ;  /* 0x00000000ba0472ca */ /* 0x000fe600000e0000 */
[----:B------:R-:W-:Y:S02]  /*6bf0*/  USHF.L.U32 UR5, UR9, 0x6, URZ ;  /* 0x0000000609057899 */ /* 0x000fe400080006ff */
[----:B------:R-:W-:Y:S09]  /*6c00*/  USHF.L.U32 UR6, UR8, 0x7, URZ ;  /* 0x0000000708067899 */ /* 0x000ff200080006ff */
[----:B------:R3:W-:Y:S01]  /*6c10*/  UTMASTG.3D [UR4], [UR10] ;  /* 0x000000040a0073b5 */ /* 0x0007e20008010000 */
[----:B------:R0:W-:Y:S01]  /*6c20*/  UTMACMDFLUSH ;  /* 0x00000000000079b7 */ /* 0x0001e20000000000 */
[----:B---3--:R-:W-:Y:S04]  /*6c30*/  DEPBAR.LE SB0, 0x0 ;  /* 0x000080000000791a */ /* 0x008fe80000000000 */
.L_x_97:
[----:B------:R-:W-:Y:S05]  /*6c40*/  BSYNC.RECONVERGENT B0 ;  /* 0x0000000000007941 */ /* 0x000fea0003800200 */
.L_x_96:
[----:B------:R-:W-:Y:S01]  /*6c50*/  BAR.SYNC.DEFER_BLOCKING 0x1, 0x80 ;  /* 0x0042000000007b1d */ /* 0x000fe20000010000 */
[----:B------:R-:W-:Y:S01]  /*6c60*/  ISETP.NE.AND P2, PT, R187, RZ, PT ;  /* 0x000000ffbb00720c */ /* 0x000fe20003f45270 */
[----:B------:R-:W-:Y:S01]  /*6c70*/  IMAD.IADD R165, R75, 0x1, R164 ;  /* 0x000000014ba57824 */ /* 0x000fe200078e02a4 */
[----:B------:R-:W-:Y:S01]  /*6c80*/  ISETP.NE.AND P0, PT, R188, 0x2, PT ;  /* 0x00000002bc00780c */ /* 0x000fe20003f05270 */
[----:B------:R-:W-:Y:S01]  /*6c90*/  IMAD.IADD R167, R77, 0x1, R166 ;  /* 0x000000014da77824 */ /* 0x000fe200078e02a6 */
[----:B------:R-:W-:Y:S02]  /*6ca0*/  ISETP.NE.AND P1, PT, R189, 0x4, PT ;  /* 0x00000004bd00780c */ /* 0x000fe40003f25270 */
[----:B------:R-:W-:Y:S02]  /*6cb0*/  SEL R3, RZ, 0x1, P0 ;  /* 0x00000001ff037807 */ /* 0x000fe40000000000 */
[----:B------:R-:W-:Y:S02]  /*6cc0*/  SEL R0, RZ, 0x1, P1 ;  /* 0x00000001ff007807 */ /* 0x000fe40000800000 */
[----:B------:R-:W-:Y:S02]  /*6cd0*/  LOP3.LUT R184, R184, R3, RZ, 0x3c, !PT ;  /* 0x00000003b8b87212 */ /* 0x000fe400078e3cff */
[----:B------:R-:W-:Y:S02]  /*6ce0*/  LOP3.LUT R185, R185, R0, RZ, 0x3c, !PT ;  /* 0x00000000b9b97212 */ /* 0x000fe400078e3cff */
[----:B------:R-:W-:Y:S02]  /*6cf0*/  @P2 R2UR UR36, R182 ;  /* 0x00000000b62422ca */ /* 0x000fe400000e0000 */
[----:B------:R-:W-:Y:S02]  /*6d00*/  SEL R188, R188, RZ, P0 ;  /* 0x000000ffbcbc7207 */ /* 0x000fe40000000000 */
[----:B------:R-:W-:Y:S01]  /*6d10*/  SEL R76, R189, RZ, P1 ;  /* 0x000000ffbd4c7207 */ /* 0x000fe20000800000 */
[----:B------:R-:W-:Y:S10]  /*6d20*/  @P2 BRA `(.L_x_98) ;  /* 0xffffffdc00342947 */ /* 0x000ff4000383ffff */
[----:B------:R-:W-:Y:S05]  /*6d30*/  EXIT ;  /* 0x000000000000794d */ /* 0x000fea0003800000 */
.L_x_19:
[----:B--2---:R2:W1:Y:S02]  /*6d40*/  SYNCS.PHASECHK.TRANS64.TRYWAIT P0, [R3+URZ+0x110], R2 ;  /* 0x00011002030075a7 */ /* 0x00446400080011ff */
[----:B-1----:R-:W-:Y:S05]  /*6d50*/  @!P0 NANOSLEEP.SYNCS 0x989680 ;  /* 0x009896800000895d */ /* 0x002fea0003900000 */
[----:B------:R-:W1:Y:S02]  /*6d60*/  @!P0 SYNCS.PHASECHK.TRANS64 P0, [R3+URZ+0x110], R2 ;  /* 0x00011002030085a7 */ /* 0x000e6400080010ff */
[----:B-1----:R-:W-:Y:S05]  /*6d70*/  @!P0 BRA `(.L_x_19) ;  /* 0xfffffffc00f08947 */ /* 0x002fea000383ffff */
[----:B------:R-:W-:Y:S05]  /*6d80*/  BRA `(.L_x_99) ;  /* 0xffffffa800207947 */ /* 0x000fea000383ffff */
.L_x_22:
[----:B-1----:R-:W-:-:S07]  /*6d90*/  MOV R2, UR33 ;  /* 0x0000002100027c02 */ /* 0x002fce0008000f00 */
.L_x_100:
[----:B-1----:R1:W2:Y:S02]  /*6da0*/  SYNCS.PHASECHK.TRANS64.TRYWAIT P0, [R2+URZ+0x40], R5 ;  /* 0x00004005020075a7 */ /* 0x0022a400080011ff */
[----:B--2---:R-:W-:Y:S05]  /*6db0*/  @!P0 NANOSLEEP.SYNCS 0x989680 ;  /* 0x009896800000895d */ /* 0x004fea0003900000 */
[----:B------:R-:W2:Y:S02]  /*6dc0*/  @!P0 SYNCS.PHASECHK.TRANS64 P0, [R2+URZ+0x40], R5 ;  /* 0x00004005020085a7 */ /* 0x000ea400080010ff */
[----:B--2---:R-:W-:Y:S05]  /*6dd0*/  @!P0 BRA `(.L_x_100) ;  /* 0xfffffffc00f08947 */ /* 0x004fea000383ffff */
[----:B------:R-:W-:Y:S05]  /*6de0*/  BRA `(.L_x_21) ;  /* 0xffffffa800707947 */ /* 0x000fea000383ffff */
.L_x_28:
[----:B-1----:R-:W-:-:S07]  /*6df0*/  MOV R2, UR17 ;  /* 0x0000001100027c02 */ /* 0x002fce0008000f00 */
.L_x_101:
[----:B-1----:R1:W2:Y:S02]  /*6e00*/  SYNCS.PHASECHK.TRANS64.TRYWAIT P0, [R2+URZ+0x40], R5 ;  /* 0x00004005020075a7 */ /* 0x0022a400080011ff */
[----:B--2---:R-:W-:Y:S05]  /*6e10*/  @!P0 NANOSLEEP.SYNCS 0x989680 ;  /* 0x009896800000895d */ /* 0x004fea0003900000 */
[----:B------:R-:W2:Y:S02]  /*6e20*/  @!P0 SYNCS.PHASECHK.TRANS64 P0, [R2+URZ+0x40], R5 ;  /* 0x00004005020085a7 */ /* 0x000ea400080010ff */
[----:B--2---:R-:W-:Y:S05]  /*6e30*/  @!P0 BRA `(.L_x_101) ;  /* 0xfffffffc00f08947 */ /* 0x004fea000383ffff */
[----:B------:R-:W-:Y:S05]  /*6e40*/  BRA `(.L_x_27) ;  /* 0xffffffac00187947 */ /* 0x000fea000383ffff */
.L_x_32:
[----:B-1----:R1:W2:Y:S02]  /*6e50*/  SYNCS.PHASECHK.TRANS64.TRYWAIT P0, [R2+URZ+0xa0], R3 ;  /* 0x0000a003020075a7 */ /* 0x0022a400080011ff */
[----:B--2---:R-:W-:Y:S05]  /*6e60*/  @!P0 NANOSLEEP.SYNCS 0x989680 ;  /* 0x009896800000895d */ /* 0x004fea0003900000 */
[----:B------:R-:W2:Y:S02]  /*6e70*/  @!P0 SYNCS.PHASECHK.TRANS64 P0, [R2+URZ+0xa0], R3 ;  /* 0x0000a003020085a7 */ /* 0x000ea400080010ff */
[----:B--2---:R-:W-:Y:S05]  /*6e80*/  @!P0 BRA `(.L_x_32) ;  /* 0xfffffffc00f08947 */ /* 0x004fea000383ffff */
[----:B------:R-:W-:Y:S05]  /*6e90*/  BRA `(.L_x_102) ;  /* 0xffffffac00a87947 */ /* 0x000fea000383ffff */
.L_x_36:
[----:B----4-:R-:W-:-:S07]  /*6ea0*/  MOV R0, UR5 ;  /* 0x0000000500007c02 */ /* 0x010fce0008000f00 */
.L_x_103:
[----:B-1----:R1:W2:Y:S02]  /*6eb0*/  SYNCS.PHASECHK.TRANS64.TRYWAIT P0, [R0+URZ], R3 ;  /* 0x00000003000075a7 */ /* 0x0022a400080011ff */
[----:B--2---:R-:W-:Y:S05]  /*6ec0*/  @!P0 NANOSLEEP.SYNCS 0x989680 ;  /* 0x009896800000895d */ /* 0x004fea0003900000 */
[----:B------:R-:W2:Y:S02]  /*6ed0*/  @!P0 SYNCS.PHASECHK.TRANS64 P0, [R0+URZ], R3 ;  /* 0x00000003000085a7 */ /* 0x000ea400080010ff */
[----:B--2---:R-:W-:Y:S05]  /*6ee0*/  @!P0 BRA `(.L_x_103) ;  /* 0xfffffffc00f08947 */ /* 0x004fea000383ffff */
[----:B------:R-:W-:Y:S05]  /*6ef0*/  BRA `(.L_x_104) ;  /* 0xffffffb400187947 */ /* 0x000fea000383ffff */
.L_x_37:
[----:B----4-:R-:W-:-:S07]  /*6f00*/  MOV R0, UR5 ;  /* 0x0000000500007c02 */ /* 0x010fce0008000f00 */
.L_x_105:
[----:B-1----:R1:W2:Y:S02]  /*6f10*/  SYNCS.PHASECHK.TRANS64.TRYWAIT P0, [R0+URZ], R3 ;  /* 0x00000003000075a7 */ /* 0x0022a400080011ff */
[----:B--2---:R-:W-:Y:S05]  /*6f20*/  @!P0 NANOSLEEP.SYNCS 0x989680 ;  /* 0x009896800000895d */ /* 0x004fea0003900000 */
[----:B------:R-:W2:Y:S02]  /*6f30*/  @!P0 SYNCS.PHASECHK.TRANS64 P0, [R0+URZ], R3 ;  /* 0x00000003000085a7 */ /* 0x000ea400080010ff */
[----:B--2---:R-:W-:Y:S05]  /*6f40*/  @!P0 BRA `(.L_x_105) ;  /* 0xfffffffc00f08947 */ /* 0x004fea000383ffff */
[----:B------:R-:W-:Y:S05]  /*6f50*/  BRA `(.L_x_106) ;  /* 0xffffffb400247947 */ /* 0x000fea000383ffff */
.L_x_38:
[----:B----4-:R-:W-:-:S07]  /*6f60*/  MOV R0, UR5 ;  /* 0x0000000500007c02 */ /* 0x010fce0008000f00 */
.L_x_107:
[----:B-1----:R1:W2:Y:S02]  /*6f70*/  SYNCS.PHASECHK.TRANS64.TRYWAIT P0, [R0+URZ], R3 ;  /* 0x00000003000075a7 */ /* 0x0022a400080011ff */
[----:B--2---:R-:W-:Y:S05]  /*6f80*/  @!P0 NANOSLEEP.SYNCS 0x989680 ;  /* 0x009896800000895d */ /* 0x004fea0003900000 */
[----:B------:R-:W2:Y:S02]  /*6f90*/  @!P0 SYNCS.PHASECHK.TRANS64 P0, [R0+URZ], R3 ;  /* 0x00000003000085a7 */ /* 0x000ea400080010ff */
[----:B--2---:R-:W-:Y:S05]  /*6fa0*/  @!P0 BRA `(.L_x_107) ;  /* 0xfffffffc00f08947 */ /* 0x004fea000383ffff */
[----:B------:R-:W-:Y:S05]  /*6fb0*/  BRA `(.L_x_108) ;  /* 0xffffffb400307947 */ /* 0x000fea000383ffff */
.L_x_39:
[----:B----4-:R-:W-:-:S07]  /*6fc0*/  MOV R0, UR5 ;  /* 0x0000000500007c02 */ /* 0x010fce0008000f00 */
.L_x_109:
[----:B-1----:R1:W2:Y:S02]  /*6fd0*/  SYNCS.PHASECHK.TRANS64.TRYWAIT P0, [R0+URZ], R3 ;  /* 0x00000003000075a7 */ /* 0x0022a400080011ff */
[----:B--2---:R-:W-:Y:S05]  /*6fe0*/  @!P0 NANOSLEEP.SYNCS 0x989680 ;  /* 0x009896800000895d */ /* 0x004fea0003900000 */
[----:B------:R-:W2:Y:S02]  /*6ff0*/  @!P0 SYNCS.PHASECHK.TRANS64 P0, [R0+URZ], R3 ;  /* 0x00000003000085a7 */ /* 0x000ea400080010ff */
[----:B--2---:R-:W-:Y:S05]  /*7000*/  @!P0 BRA `(.L_x_109) ;  /* 0xfffffffc00f08947 */ /* 0x004fea000383ffff */
[----:B------:R-:W-:Y:S05]  /*7010*/  BRA `(.L_x_110) ;  /* 0xffffffb4003c7947 */ /* 0x000fea000383ffff */
.L_x_40:
[----:B----4-:R-:W-:-:S07]  /*7020*/  MOV R0, UR5 ;  /* 0x0000000500007c02 */ /* 0x010fce0008000f00 */
.L_x_111:
[----:B-1----:R1:W2:Y:S02]  /*7030*/  SYNCS.PHASECHK.TRANS64.TRYWAIT P0, [R0+URZ], R3 ;  /* 0x00000003000075a7 */ /* 0x0022a400080011ff */
[----:B--2---:R-:W-:Y:S05]  /*7040*/  @!P0 NANOSLEEP.SYNCS 0x989680 ;  /* 0x009896800000895d */ /* 0x004fea0003900000 */
[----:B------:R-:W2:Y:S02]  /*7050*/  @!P0 SYNCS.PHASECHK.TRANS64 P0, [R0+URZ], R3 ;  /* 0x00000003000085a7 */ /* 0x000ea400080010ff */
[----:B--2---:R-:W-:Y:S05]  /*7060*/  @!P0 BRA `(.L_x_111) ;  /* 0xfffffffc00f08947 */ /* 0x004fea000383ffff */
[----:B------:R-:W-:Y:S05]  /*7070*/  BRA `(.L_x_112) ;  /* 0xffffffb400487947 */ /* 0x000fea000383ffff */
.L_x_41:
[----:B----4-:R-:W-:-:S07]  /*7080*/  MOV R0, UR5 ;  /* 0x0000000500007c02 */ /* 0x010fce0008000f00 */
.L_x_113:
[----:B-1----:R1:W2:Y:S02]  /*7090*/  SYNCS.PHASECHK.TRANS64.TRYWAIT P0, [R0+URZ], R3 ;  /* 0x00000003000075a7 */ /* 0x0022a400080011ff */
[----:B--2---:R-:W-:Y:S05]  /*70a0*/  @!P0 NANOSLEEP.SYNCS 0x989680 ;  /* 0x009896800000895d */ /* 0x004fea0003900000 */
[----:B------:R-:W2:Y:S02]  /*70b0*/  @!P0 SYNCS.PHASECHK.TRANS64 P0, [R0+URZ], R3 ;  /* 0x00000003000085a7 */ /* 0x000ea400080010ff */
[----:B--2---:R-:W-:Y:S05]  /*70c0*/  @!P0 BRA `(.L_x_113) ;  /* 0xfffffffc00f08947 */ /* 0x004fea000383ffff */
[----:B------:R-:W-:Y:S05]  /*70d0*/  BRA `(.L_x_114) ;  /* 0xffffffb400547947 */ /* 0x000fea000383ffff */
.L_x_42:
[----:B----4-:R-:W-:-:S07]  /*70e0*/  MOV R0, UR5 ;  /* 0x0000000500007c02 */ /* 0x010fce0008000f00 */
.L_x_115:
[----:B-1----:R1:W2:Y:S02]  /*70f0*/  SYNCS.PHASECHK.TRANS64.TRYWAIT P0, [R0+URZ], R3 ;  /* 0x00000003000075a7 */ /* 0x0022a400080011ff */
[----:B--2---:R-:W-:Y:S05]  /*7100*/  @!P0 NANOSLEEP.SYNCS 0x989680 ;  /* 0x009896800000895d */ /* 0x004fea0003900000 */
[----:B------:R-:W2:Y:S02]  /*7110*/  @!P0 SYNCS.PHASECHK.TRANS64 P0, [R0+URZ], R3 ;  /* 0x00000003000085a7 */ /* 0x000ea400080010ff */
[----:B--2---:R-:W-:Y:S05]  /*7120*/  @!P0 BRA `(.L_x_115) ;  /* 0xfffffffc00f08947 */ /* 0x004fea000383ffff */
[----:B------:R-:W-:Y:S05]  /*7130*/  BRA `(.L_x_116) ;  /* 0xffffffb400607947 */ /* 0x000fea000383ffff */
.L_x_45:
[----:B-1----:R1:W2:Y:S02]  /*7140*/  SYNCS.PHASECHK.TRANS64.TRYWAIT P0, [R0+URZ+0x100], R5 ;  /* 0x00010005000075a7 */ /* 0x0022a400080011ff */
[----:B--2---:R-:W-:Y:S05]  /*7150*/  @!P0 NANOSLEEP.SYNCS 0x989680 ;  /* 0x009896800000895d */ /* 0x004fea0003900000 */
[----:B------:R-:W2:Y:S02]  /*7160*/  @!P0 SYNCS.PHASECHK.TRANS64 P0, [R0+URZ+0x100], R5 ;  /* 0x00010005000085a7 */ /* 0x000ea400080010ff */
[----:B--2---:R-:W-:Y:S05]  /*7170*/  @!P0 BRA `(.L_x_45) ;  /* 0xfffffffc00f08947 */ /* 0x004fea000383ffff */
[----:B------:R-:W-:Y:S05]  /*7180*/  BRA `(.L_x_117) ;  /* 0xffffffb400bc7947 */ /* 0x000fea000383ffff */
.L_x_46:
[----:B------:R-:W-:-:S07]  /*7190*/  MOV R0, UR5 ;  /* 0x0000000500007c02 */ /* 0x000fce0008000f00 */
.L_x_118:
[----:B-1----:R1:W2:Y:S02]  /*71a0*/  SYNCS.PHASECHK.TRANS64.TRYWAIT P0, [R0+URZ+0xb0], R5 ;  /* 0x0000b005000075a7 */ /* 0x0022a400080011ff */
[----:B--2---:R-:W-:Y:S05]  /*71b0*/  @!P0 NANOSLEEP.SYNCS 0x989680 ;  /* 0x009896800000895d */ /* 0x004fea0003900000 */
[----:B------:R-:W2:Y:S02]  /*71c0*/  @!P0 SYNCS.PHASECHK.TRANS64 P0, [R0+URZ+0xb0], R5 ;  /* 0x0000b005000085a7 */ /* 0x000ea400080010ff */
[----:B--2---:R-:W-:Y:S05]  /*71d0*/  @!P0 BRA `(.L_x_118) ;  /* 0xfffffffc00f08947 */ /* 0x004fea000383ffff */
[----:B------:R-:W-:Y:S05]  /*71e0*/  BRA `(.L_x_119) ;  /* 0xffffffb400cc7947 */ /* 0x000fea000383ffff */
.L_x_47:
[----:B-1----:R1:W2:Y:S02]  /*71f0*/  SYNCS.PHASECHK.TRANS64.TRYWAIT P1, [R0+URZ+0xa0], R5 ;  /* 0x0000a005000075a7 */ /* 0x0022a400080211ff */
[----:B--2---:R-:W-:Y:S05]  /*7200*/  @!P1 NANOSLEEP.SYNCS 0x989680 ;  /* 0x009896800000995d */ /* 0x004fea0003900000 */
[----:B------:R-:W2:Y:S02]  /*7210*/  @!P1 SYNCS.PHASECHK.TRANS64 P1, [R0+URZ+0xa0], R5 ;  /* 0x0000a005000095a7 */ /* 0x000ea400080210ff */
[----:B--2---:R-:W-:Y:S05]  /*7220*/  @!P1 BRA `(.L_x_47) ;  /* 0xfffffffc00f09947 */ /* 0x004fea000383ffff */
[----:B------:R-:W-:Y:S05]  /*7230*/  BRA `(.L_x_120) ;  /* 0xffffffb400fc7947 */ /* 0x000fea000383ffff */
.L_x_50:
[----:B------:R-:W-:-:S07]  /*7240*/  MOV R0, UR5 ;  /* 0x0000000500007c02 */ /* 0x000fce0008000f00 */
.L_x_121:
[----:B-1----:R1:W2:Y:S02]  /*7250*/  SYNCS.PHASECHK.TRANS64.TRYWAIT P0, [R0+URZ+0xb0], R3 ;  /* 0x0000b003000075a7 */ /* 0x0022a400080011ff */
[----:B--2---:R-:W-:Y:S05]  /*7260*/  @!P0 NANOSLEEP.SYNCS 0x989680 ;  /* 0x009896800000895d */ /* 0x004fea0003900000 */
[----:B------:R-:W2:Y:S02]  /*7270*/  @!P0 SYNCS.PHASECHK.TRANS64 P0, [R0+URZ+0xb0], R3 ;  /* 0x0000b003000085a7 */ /* 0x000ea400080010ff */
[----:B--2---:R-:W-:Y:S05]  /*7280*/  @!P0 BRA `(.L_x_121) ;  /* 0xfffffffc00f08947 */ /* 0x004fea000383ffff */
[----:B------:R-:W-:Y:S05]  /*7290*/  BRA `(.L_x_49) ;  /* 0xffffffb800507947 */ /* 0x000fea000383ffff */
.L_x_57:
[----:B-1----:R1:W2:Y:S02]  /*72a0*/  SYNCS.PHASECHK.TRANS64.TRYWAIT P1, [R0+URZ+0xa0], R5 ;  /* 0x0000a005000075a7 */ /* 0x0022a400080211ff */
[----:B--2---:R-:W-:Y:S05]  /*72b0*/  @!P1 NANOSLEEP.SYNCS 0x989680 ;  /* 0x009896800000995d */ /* 0x004fea0003900000 */
[----:B------:R-:W2:Y:S02]  /*72c0*/  @!P1 SYNCS.PHASECHK.TRANS64 P1, [R0+URZ+0xa0], R5 ;  /* 0x0000a005000095a7 */ /* 0x000ea400080210ff */
[----:B--2---:R-:W-:Y:S05]  /*72d0*/  @!P1 BRA `(.L_x_57) ;  /* 0xfffffffc00f09947 */ /* 0x004fea000383ffff */
[----:B------:R-:W-:Y:S05]  /*72e0*/  BRA `(.L_x_122) ;  /* 0xffffffbc00c07947 */ /* 0x000fea000383ffff */
.L_x_58:
[----:B------:R-:W-:-:S07]  /*72f0*/  MOV R3, UR7 ;  /* 0x0000000700037c02 */ /* 0x000fce0008000f00 */
.L_x_123:
[----:B-1----:R1:W2:Y:S02]  /*7300*/  SYNCS.PHASECHK.TRANS64.TRYWAIT P0, [R3+URZ+0xe0], R0 ;  /* 0x0000e000030075a7 */ /* 0x0022a400080011ff */
[----:B--2---:R-:W-:Y:S05]  /*7310*/  @!P0 NANOSLEEP.SYNCS 0x989680 ;  /* 0x009896800000895d */ /* 0x004fea0003900000 */
[----:B------:R-:W2:Y:S02]  /*7320*/  @!P0 SYNCS.PHASECHK.TRANS64 P0, [R3+URZ+0xe0], R0 ;  /* 0x0000e000030085a7 */ /* 0x000ea400080010ff */
[----:B--2---:R-:W-:Y:S05]  /*7330*/  @!P0 BRA `(.L_x_123) ;  /* 0xfffffffc00f08947 */ /* 0x004fea000383ffff */
[----:B------:R-:W-:Y:S05]  /*7340*/  BRA `(.L_x_124) ;  /* 0xffffffbc00f87947 */ /* 0x000fea000383ffff */
.L_x_61:
[----:B------:R-:W-:Y:S07]  /*7350*/  MOV R0, UR6 ;  /* 0x0000000600007c02 */ /* 0x000fee0008000f00 */
.L_x_125:
[----:B-1----:R1:W2:Y:S02]  /*7360*/  SYNCS.PHASECHK.TRANS64.TRYWAIT P0, [R0+URZ], R3 ;  /* 0x00000003000075a7 */ /* 0x0022a400080011ff */
[----:B--2---:R-:W-:Y:S05]  /*7370*/  @!P0 NANOSLEEP.SYNCS 0x989680 ;  /* 0x009896800000895d */ /* 0x004fea0003900000 */
[----:B------:R-:W2:Y:S02]  /*7380*/  @!P0 SYNCS.PHASECHK.TRANS64 P0, [R0+URZ], R3 ;  /* 0x00000003000085a7 */ /* 0x000ea400080010ff */
[----:B--2---:R-:W-:Y:S05]  /*7390*/  @!P0 BRA `(.L_x_125) ;  /* 0xfffffffc00f08947 */ /* 0x004fea000383ffff */
[----:B------:R-:W-:Y:S05]  /*73a0*/  BRA `(.L_x_60) ;  /* 0xffffffc000147947 */ /* 0x000fea000383ffff */
.L_x_64:
[----:B------:R-:W-:-:S07]  /*73b0*/  MOV R0, UR6 ;  /* 0x0000000600007c02 */ /* 0x000fce0008000f00 */
.L_x_126:
[----:B--2---:R2:W4:Y:S02]  /*73c0*/  SYNCS.PHASECHK.TRANS64.TRYWAIT P0, [R0+URZ], R3 ;  /* 0x00000003000075a7 */ /* 0x00452400080011ff */
[----:B----4-:R-:W-:Y:S05]  /*73d0*/  @!P0 NANOSLEEP.SYNCS 0x989680 ;  /* 0x009896800000895d */ /* 0x010fea0003900000 */
[----:B------:R-:W4:Y:S02]  /*73e0*/  @!P0 SYNCS.PHASECHK.TRANS64 P0, [R0+URZ], R3 ;  /* 0x00000003000085a7 */ /* 0x000f2400080010ff */
[----:B----4-:R-:W-:Y:S05]  /*73f0*/  @!P0 BRA `(.L_x_126) ;  /* 0xfffffffc00f08947 */ /* 0x010fea000383ffff */
[----:B------:R-:W-:Y:S05]  /*7400*/  BRA `(.L_x_127) ;  /* 0xffffffc000f07947 */ /* 0x000fea000383ffff */
.L_x_65:
[----:B------:R-:W-:-:S07]  /*7410*/  MOV R0, UR6 ;  /* 0x0000000600007c02 */ /* 0x000fce0008000f00 */
.L_x_128:
[----:B-1----:R1:W2:Y:S02]  /*7420*/  SYNCS.PHASECHK.TRANS64.TRYWAIT P0, [R0+URZ], R3 ;  /* 0x00000003000075a7 */ /* 0x0022a400080011ff */
[----:B--2---:R-:W-:Y:S05]  /*7430*/  @!P0 NANOSLEEP.SYNCS 0x989680 ;  /* 0x009896800000895d */ /* 0x004fea0003900000 */
[----:B------:R-:W2:Y:S02]  /*7440*/  @!P0 SYNCS.PHASECHK.TRANS64 P0, [R0+URZ], R3 ;  /* 0x00000003000085a7 */ /* 0x000ea400080010ff */
[----:B--2---:R-:W-:Y:S05]  /*7450*/  @!P0 BRA `(.L_x_128) ;  /* 0xfffffffc00f08947 */ /* 0x004fea000383ffff */
[----:B------:R-:W-:Y:S05]  /*7460*/  BRA `(.L_x_129) ;  /* 0xffffffc000fc7947 */ /* 0x000fea000383ffff */
.L_x_66:
[----:B------:R-:W-:-:S07]  /*7470*/  MOV R0, UR6 ;  /* 0x0000000600007c02 */ /* 0x000fce0008000f00 */
.L_x_130:
[----:B-1----:R1:W2:Y:S02]  /*7480*/  SYNCS.PHASECHK.TRANS64.TRYWAIT P0, [R0+URZ], R3 ;  /* 0x00000003000075a7 */ /* 0x0022a400080011ff */
[----:B--2---:R-:W-:Y:S05]  /*7490*/  @!P0 NANOSLEEP.SYNCS 0x989680 ;  /* 0x009896800000895d */ /* 0x004fea0003900000 */
[----:B------:R-:W2:Y:S02]  /*74a0*/  @!P0 SYNCS.PHASECHK.TRANS64 P0, [R0+URZ], R3 ;  /* 0x00000003000085a7 */ /* 0x000ea400080010ff */
[----:B--2---:R-:W-:Y:S05]  /*74b0*/  @!P0 BRA `(.L_x_130) ;  /* 0xfffffffc00f08947 */ /* 0x004fea000383ffff */
[----:B------:R-:W-:Y:S05]  /*74c0*/  BRA `(.L_x_131) ;  /* 0xffffffc400087947 */ /* 0x000fea000383ffff */
.L_x_67:
[----:B------:R-:W-:-:S07]  /*74d0*/  MOV R0, UR7 ;  /* 0x0000000700007c02 */ /* 0x000fce0008000f00 */
.L_x_132:
[----:B-1----:R1:W2:Y:S02]  /*74e0*/  SYNCS.PHASECHK.TRANS64.TRYWAIT P0, [R0+URZ], R3 ;  /* 0x00000003000075a7 */ /* 0x0022a400080011ff */
[----:B--2---:R-:W-:Y:S05]  /*74f0*/  @!P0 NANOSLEEP.SYNCS 0x989680 ;  /* 0x009896800000895d */ /* 0x004fea0003900000 */
[----:B------:R-:W2:Y:S02]  /*7500*/  @!P0 SYNCS.PHASECHK.TRANS64 P0, [R0+URZ], R3 ;  /* 0x00000003000085a7 */ /* 0x000ea400080010ff */
[----:B--2---:R-:W-:Y:S05]  /*7510*/  @!P0 BRA `(.L_x_132) ;  /* 0xfffffffc00f08947 */ /* 0x004fea000383ffff */
[----:B------:R-:W-:Y:S05]  /*7520*/  BRA `(.L_x_133) ;  /* 0xffffffc400147947 */ /* 0x000fea000383ffff */
.L_x_72:
[----:B---3--:R3:W1:Y:S02]  /*7530*/  SYNCS.PHASECHK.TRANS64.TRYWAIT P0, [R0+URZ+0xa0], R3 ;  /* 0x0000a003000075a7 */ /* 0x00866400080011ff */
[----:B-1----:R-:W-:Y:S05]  /*7540*/  @!P0 NANOSLEEP.SYNCS 0x989680 ;  /* 0x009896800000895d */ /* 0x002fea0003900000 */
[----:B------:R-:W1:Y:S02]  /*7550*/  @!P0 SYNCS.PHASECHK.TRANS64 P0, [R0+URZ+0xa0], R3 ;  /* 0x0000a003000085a7 */ /* 0x000e6400080010ff */
[----:B-1----:R-:W-:Y:S05]  /*7560*/  @!P0 BRA `(.L_x_72) ;  /* 0xfffffffc00f08947 */ /* 0x002fea000383ffff */
[----:B------:R-:W-:Y:S05]  /*7570*/  BRA `(.L_x_134) ;  /* 0xffffffc800107947 */ /* 0x000fea000383ffff */
.L_x_75:
[----:B------:R-:W-:Y:S07]  /*7580*/  MOV R0, UR6 ;  /* 0x0000000600007c02 */ /* 0x000fee0008000f00 */
.L_x_135:
[----:B-1----:R1:W3:Y:S02]  /*7590*/  SYNCS.PHASECHK.TRANS64.TRYWAIT P0, [R0+URZ+0x98], R3 ;  /* 0x00009803000075a7 */ /* 0x0022e400080011ff */
[----:B---3--:R-:W-:Y:S05]  /*75a0*/  @!P0 NANOSLEEP.SYNCS 0x989680 ;  /* 0x009896800000895d */ /* 0x008fea0003900000 */
[----:B------:R-:W3:Y:S02]  /*75b0*/  @!P0 SYNCS.PHASECHK.TRANS64 P0, [R0+URZ+0x98], R3 ;  /* 0x00009803000085a7 */ /* 0x000ee400080010ff */
[----:B---3--:R-:W-:Y:S05]  /*75c0*/  @!P0 BRA `(.L_x_135) ;  /* 0xfffffffc00f08947 */ /* 0x008fea000383ffff */
[----:B------:R-:W-:Y:S05]  /*75d0*/  BRA `(.L_x_74) ;  /* 0xffffffc800fc7947 */ /* 0x000fea000383ffff */
.L_x_78:
[----:B------:R-:W-:Y:S07]  /*75e0*/  MOV R3, UR6 ;  /* 0x0000000600037c02 */ /* 0x000fee0008000f00 */
.L_x_136:
[----:B-1----:R1:W2:Y:S02]  /*75f0*/  SYNCS.PHASECHK.TRANS64.TRYWAIT P2, [R3+URZ+0x88], R26 ;  /* 0x0000881a030075a7 */ /* 0x0022a400080411ff */
[----:B--2---:R-:W-:Y:S05]  /*7600*/  @!P2 NANOSLEEP.SYNCS 0x989680 ;  /* 0x009896800000a95d */ /* 0x004fea0003900000 */
[----:B------:R-:W2:Y:S02]  /*7610*/  @!P2 SYNCS.PHASECHK.TRANS64 P2, [R3+URZ+0x88], R26 ;  /* 0x0000881a0300a5a7 */ /* 0x000ea400080410ff */
[----:B--2---:R-:W-:Y:S05]  /*7620*/  @!P2 BRA `(.L_x_136) ;  /* 0xfffffffc00f0a947 */ /* 0x004fea000383ffff */
[----:B------:R-:W-:Y:S05]  /*7630*/  BRA `(.L_x_137) ;  /* 0xffffffcc00907947 */ /* 0x000fea000383ffff */
.L_x_81:
[----:B--2---:R2:W4:Y:S02]  /*7640*/  SYNCS.PHASECHK.TRANS64.TRYWAIT P0, [R0+URZ+0xa0], R3 ;  /* 0x0000a003000075a7 */ /* 0x00452400080011ff */
[----:B----4-:R-:W-:Y:S05]  /*7650*/  @!P0 NANOSLEEP.SYNCS 0x989680 ;  /* 0x009896800000895d */ /* 0x010fea0003900000 */
[----:B------:R-:W4:Y:S02]  /*7660*/  @!P0 SYNCS.PHASECHK.TRANS64 P0, [R0+URZ+0xa0], R3 ;  /* 0x0000a003000085a7 */ /* 0x000f2400080010ff */
[----:B----4-:R-:W-:Y:S05]  /*7670*/  @!P0 BRA `(.L_x_81) ;  /* 0xfffffffc00f08947 */ /* 0x010fea000383ffff */
[----:B------:R-:W-:Y:S05]  /*7680*/  BRA `(.L_x_138) ;  /* 0xffffffd000f07947 */ /* 0x000fea000383ffff */
.L_x_92:
[----:B-1----:R-:W-:Y:S04]  /*7690*/  MOV R0, UR43 ;  /* 0x0000002b00007c02 */ /* 0x002fe80008000f00 */
[----:B------:R1:W2:Y:S03]  /*76a0*/  SYNCS.PHASECHK.TRANS64.TRYWAIT P1, [R0+URZ+0x80], R3 ;  /* 0x00008003000075a7 */ /* 0x0002a600080211ff */
[----:B--2---:R-:W-:Y:S05]  /*76b0*/  @!P1 NANOSLEEP.SYNCS 0x989680 ;  /* 0x009896800000995d */ /* 0x004fea0003900000 */
[----:B------:R-:W2:Y:S02]  /*76c0*/  @!P1 SYNCS.PHASECHK.TRANS64 P1, [R0+URZ+0x80], R3 ;  /* 0x00008003000095a7 */ /* 0x000ea400080210ff */
[----:B--2---:R-:W-:Y:S05]  /*76d0*/  @!P1 BRA `(.L_x_92) ;  /* 0xfffffffc00ec9947 */ /* 0x004fea000383ffff */
[----:B------:R-:W-:Y:S05]  /*76e0*/  BRA `(.L_x_91) ;  /* 0xffffffdc00ec7947 */ /* 0x000fea000383ffff */
.L_x_94:
[----:B------:R1:W1:Y:S02]  /*76f0*/  SYNCS.PHASECHK.TRANS64.TRYWAIT P1, [R148+URZ+0xc0], R5 ;  /* 0x0000c005940075a7 */ /* 0x00026400080211ff */
[----:B-1----:R-:W-:Y:S05]  /*7700*/  @!P1 NANOSLEEP.SYNCS 0x989680 ;  /* 0x009896800000995d */ /* 0x002fea0003900000 */
[----:B------:R-:W1:Y:S02]  /*7710*/  @!P1 SYNCS.PHASECHK.TRANS64 P1, [R148+URZ+0xc0], R5 ;  /* 0x0000c005940095a7 */ /* 0x000e6400080210ff */
[----:B-1----:R-:W-:Y:S05]  /*7720*/  @!P1 BRA `(.L_x_94) ;  /* 0xfffffffc00f09947 */ /* 0x002fea000383ffff */
[----:B------:R-:W-:Y:S05]  /*7730*/  BRA `(.L_x_93) ;  /* 0xffffffe000307947 */ /* 0x000fea000383ffff */
        .weak           $__internal_0_$__cuda_sm10x_tcgen05_guardrail_trap_col_being_dealloced_not_returned_by_alloc
        .type           $__internal_0_$__cuda_sm10x_tcgen05_guardrail_trap_col_being_dealloced_not_returned_by_alloc,@function
        .size           $__internal_0_$__cuda_sm10x_tcgen05_guardrail_trap_col_being_dealloced_not_returned_by_alloc,($__internal_1_$__cuda_sm10x_tcgen05_guardrail_trap_phase_invalid_during_alloc - $__internal_0_$__cuda_sm10x_tcgen05_guardrail_trap_col_being_dealloced_not_returned_by_alloc)
$__internal_0_$__cuda_sm10x_tcgen05_guardrail_trap_col_being_dealloced_not_returned_by_alloc:
[----:B------:R-:W-:Y:S05]  /*7740*/  BPT.TRAP 0x1 ;  /* 0x000000040000795c */ /* 0x000fea0000300000 */
[----:B------:R-:W-:-:S04]  /*7750*/  HFMA2 R3, -RZ, RZ, 0, 0 ;  /* 0x00000000ff037431 */ /* 0x000fc800000001ff */
[----:B------:R-:W-:Y:S05]  /*7760*/  RET.REL.NODEC R2 `(_ZN7cutlass13device_kernelINS_4gemm6kernel13GemmUniversalIN4cute5tupleIJiiiiEEENS1_10collective13CollectiveMmaINS1_35MainloopSm100TmaUmmaWarpSpecializedILi8ELi2ELi4ENS5_IJNS4_1CILi1EEESB_SB_EEEEENS5_IJNSA_ILi128EEENSA_ILi64EEESE_EEEaNS5_IJlSB_lEEEaSH_NS4_8TiledMMAINS4_8MMA_AtomIJNS4_15SM100_MMA_S8_SSIaaiLi128ELi64ELNS4_4UMMA5MajorE0ELSM_0ELNSL_8SaturateE0EEEEEENS4_6LayoutISC_NS5_IJNSA_ILi0EEESR_SR_EEEEENS5_IJNS4_10UnderscoreESU_SU_EEEEENS4_13SM90_TMA_LOADENS4_14ComposedLayoutINS4_7SwizzleILi3ELi4ELi3EEENS4_18smem_ptr_flag_bitsILi8EEENSQ_INS5_IJNSA_ILi8EEESE_EEENS5_IJSE_SB_EEEEEEEvNS4_8identityESX_S17_vS18_EENS_8epilogue10collective18CollectiveEpilogueINS1A_23Sm100TmaWarpSpecializedILi1ELi1ELi64ELb0ELb0EEEJSG_NS5_IJNSQ_ISE_SB_EENSQ_ISF_SB_EEEEEaSH_aSH_NS1A_6fusion15FusionCallbacksIS1E_NS1I_17LinearCombinationIaiaiLNS_15FloatRoundStyleE2EEESG_S1H_JEEENS4_5SM1004TMEM4LOAD26SM100_TMEM_LOAD_32dp32b64xESX_NSY_INSZ_ILi2ELi4ELi3EEES12_NSQ_INS5_IJS13_SF_EEENS5_IJSF_SB_EEEEEEENS4_39AutoVectorizingCopyWithAssumedAlignmentILi128EEENS4_14SM90_TMA_STOREES1W_S1Y_S1Y_EEEvvEEEEvNT_6ParamsE) ;  /* 0xffffff8802247950 */ /* 0x000fea0003c3ffff */
        .weak           $__internal_1_$__cuda_sm10x_tcgen05_guardrail_trap_phase_invalid_during_alloc
        .type           $__internal_1_$__cuda_sm10x_tcgen05_guardrail_trap_phase_invalid_during_alloc,@function
        .size           $__internal_1_$__cuda_sm10x_tcgen05_guardrail_trap_phase_invalid_during_alloc,($__internal_2_$__cuda_sm10x_tcgen05_guardrail_trap_unallocated_columns_being_dealloced - $__internal_1_$__cuda_sm10x_tcgen05_guardrail_trap_phase_invalid_during_alloc)
$__internal_1_$__cuda_sm10x_tcgen05_guardrail_trap_phase_invalid_during_alloc:
[----:B------:R-:W-:Y:S05]  /*7770*/  BPT.TRAP 0x1 ;  /* 0x000000040000795c */ /* 0x000fea0000300000 */
[----:B------:R-:W-:-:S04]  /*7780*/  MOV R3, 0x0 ;  /* 0x0000000000037802 */ /* 0x000fc80000000f00 */
[----:B------:R-:W-:Y:S05]  /*7790*/  RET.REL.NODEC R2 `(_ZN7cutlass13device_kernelINS_4gemm6kernel13GemmUniversalIN4cute5tupleIJiiiiEEENS1_10collective13CollectiveMmaINS1_35MainloopSm100TmaUmmaWarpSpecializedILi8ELi2ELi4ENS5_IJNS4_1CILi1EEESB_SB_EEEEENS5_IJNSA_ILi128EEENSA_ILi64EEESE_EEEaNS5_IJlSB_lEEEaSH_NS4_8TiledMMAINS4_8MMA_AtomIJNS4_15SM100_MMA_S8_SSIaaiLi128ELi64ELNS4_4UMMA5MajorE0ELSM_0ELNSL_8SaturateE0EEEEEENS4_6LayoutISC_NS5_IJNSA_ILi0EEESR_SR_EEEEENS5_IJNS4_10UnderscoreESU_SU_EEEEENS4_13SM90_TMA_LOADENS4_14ComposedLayoutINS4_7SwizzleILi3ELi4ELi3EEENS4_18smem_ptr_flag_bitsILi8EEENSQ_INS5_IJNSA_ILi8EEESE_EEENS5_IJSE_SB_EEEEEEEvNS4_8identityESX_S17_vS18_EENS_8epilogue10collective18CollectiveEpilogueINS1A_23Sm100TmaWarpSpecializedILi1ELi1ELi64ELb0ELb0EEEJSG_NS5_IJNSQ_ISE_SB_EENSQ_ISF_SB_EEEEEaSH_aSH_NS1A_6fusion15FusionCallbacksIS1E_NS1I_17LinearCombinationIaiaiLNS_15FloatRoundStyleE2EEESG_S1H_JEEENS4_5SM1004TMEM4LOAD26SM100_TMEM_LOAD_32dp32b64xESX_NSY_INSZ_ILi2ELi4ELi3EEES12_NSQ_INS5_IJS13_SF_EEENS5_IJSF_SB_EEEEEEENS4_39AutoVectorizingCopyWithAssumedAlignmentILi128EEENS4_14SM90_TMA_STOREES1W_S1Y_S1Y_EEEvvEEEEvNT_6ParamsE) ;  /* 0xffffff8802187950 */ /* 0x000fea0003c3ffff */
        .weak           $__internal_2_$__cuda_sm10x_tcgen05_guardrail_trap_unallocated_columns_being_dealloced
        .type           $__internal_2_$__cuda_sm10x_tcgen05_guardrail_trap_unallocated_columns_being_dealloced,@function
        .size           $__internal_2_$__cuda_sm10x_tcgen05_guardrail_trap_unallocated_columns_being_dealloced,(.L_x_140 - $__internal_2_$__cuda_sm10x_tcgen05_guardrail_trap_unallocated_columns_being_dealloced)
$__internal_2_$__cuda_sm10x_tcgen05_guardrail_trap_unallocated_columns_being_dealloced:
[----:B------:R-:W-:Y:S05]  /*77a0*/  BPT.TRAP 0x1 ;  /* 0x000000040000795c */ /* 0x000fea0000300000 */
[----:B------:R-:W-:-:S04]  /*77b0*/  HFMA2 R3, -RZ, RZ, 0, 0 ;  /* 0x00000000ff037431 */ /* 0x000fc800000001ff */
[----:B------:R-:W-:Y:S05]  /*77c0*/  RET.REL.NODEC R2 `(_ZN7cutlass13device_kernelINS_4gemm6kernel13GemmUniversalIN4cute5tupleIJiiiiEEENS1_10collective13CollectiveMmaINS1_35MainloopSm100TmaUmmaWarpSpecializedILi8ELi2ELi4ENS5_IJNS4_1CILi1EEESB_SB_EEEEENS5_IJNSA_ILi128EEENSA_ILi64EEESE_EEEaNS5_IJlSB_lEEEaSH_NS4_8TiledMMAINS4_8MMA_AtomIJNS4_15SM100_MMA_S8_SSIaaiLi128ELi64ELNS4_4UMMA5MajorE0ELSM_0ELNSL_8SaturateE0EEEEEENS4_6LayoutISC_NS5_IJNSA_ILi0EEESR_SR_EEEEENS5_IJNS4_10UnderscoreESU_SU_EEEEENS4_13SM90_TMA_LOADENS4_14ComposedLayoutINS4_7SwizzleILi3ELi4ELi3EEENS4_18smem_ptr_flag_bitsILi8EEENSQ_INS5_IJNSA_ILi8EEESE_EEENS5_IJSE_SB_EEEEEEEvNS4_8identityESX_S17_vS18_EENS_8epilogue10collective18CollectiveEpilogueINS1A_23Sm100TmaWarpSpecializedILi1ELi1ELi64ELb0ELb0EEEJSG_NS5_IJNSQ_ISE_SB_EENSQ_ISF_SB_EEEEEaSH_aSH_NS1A_6fusion15FusionCallbacksIS1E_NS1I_17LinearCombinationIaiaiLNS_15FloatRoundStyleE2EEESG_S1H_JEEENS4_5SM1004TMEM4LOAD26SM100_TMEM_LOAD_32dp32b64xESX_NSY_INSZ_ILi2ELi4ELi3EEES12_NSQ_INS5_IJS13_SF_EEENS5_IJSF_SB_EEEEEEENS4_39AutoVectorizingCopyWithAssumedAlignmentILi128EEENS4_14SM90_TMA_STOREES1W_S1Y_S1Y_EEEvvEEEEvNT_6ParamsE) ;  /* 0xffffff88020c7950 */ /* 0x000fea0003c3ffff */
.L_x_139:
[----:B------:R-:W-:-:S00]  /*77d0*/  BRA `(.L_x_139) ;  /* 0xfffffffc00fc7947 */ /* 0x000fc0000383ffff */
[----:B------:R-:W-:-:S00]  /*77e0*/  NOP ;  /* 0x0000000000007918 */ /* 0x000fc00000000000 */
        /* <DEDUP_REMOVED lines=9> */
.L_x_140:


//--------------------- .nv.global.init           --------------------------
	.section	.nv.global.init,"aw",@progbits
.nv.global.init:
	.type		$str$27,@object
	.size		$str$27,($str$28 - $str$27)
$str$27:
        /*0000*/ 	.byte	0x28, 0x61, 0x64, 0x64, 0x72, 0x65, 0x73, 0x73, 0x20, 0x26, 0x20, 0x6d, 0x61, 0x73, 0x6b, 0x29
        /*0010*/ 	.byte	0x20, 0x3d, 0x3d, 0x20, 0x30, 0x00
	.type		$str$28,@object
	.size		$str$28,($str$26 - $str$28)
$str$28:
        /*0016*/ 	.byte	0x2f, 0x74, 0x6d, 0x70, 0x2f, 0x63, 0x75, 0x74, 0x6c, 0x61, 0x73, 0x73, 0x5f, 0x73, 0x77, 0x65
        /*0026*/ 	.byte	0x65, 0x70, 0x5f, 0x73, 0x72, 0x63, 0x2f, 0x69, 0x6e, 0x63, 0x6c, 0x75, 0x64, 0x65, 0x2f, 0x63
        /*0036*/ 	.byte	0x75, 0x74, 0x65, 0x2f, 0x70, 0x6f, 0x69, 0x6e, 0x74, 0x65, 0x72, 0x5f, 0x66, 0x6c, 0x61, 0x67
        /*0046*/ 	.byte	0x67, 0x65, 0x64, 0x2e, 0x68, 0x70, 0x70, 0x00
	.type		$str$26,@object
	.size		$str$26,($str$25 - $str$26)
$str$26:
        /*004e*/ 	.byte	0x2f, 0x74, 0x6d, 0x70, 0x2f, 0x63, 0x75, 0x74, 0x6c, 0x61, 0x73, 0x73, 0x5f, 0x73, 0x77, 0x65
        /*005e*/ 	.byte	0x65, 0x70, 0x5f, 0x73, 0x72, 0x63, 0x2f, 0x69, 0x6e, 0x63, 0x6c, 0x75, 0x64, 0x65, 0x2f, 0x63
        /*006e*/ 	.byte	0x75, 0x74, 0x65, 0x2f, 0x61, 0x74, 0x6f, 0x6d, 0x2f, 0x63, 0x6f, 0x70, 0x79, 0x5f, 0x74, 0x72
        /*007e*/ 	.byte	0x61, 0x69, 0x74, 0x73, 0x5f, 0x73, 0x6d, 0x31, 0x30, 0x30, 0x2e, 0x68, 0x70, 0x70, 0x00
	.type		$str$25,@object
	.size		$str$25,(__unnamed_1 - $str$25)
$str$25:
        /*008d*/ 	.byte	0x28, 0x28, 0x75, 0x69, 0x6e, 0x74, 0x33, 0x32, 0x5f, 0x74, 0x28, 0x74, 0x68, 0x72, 0x65, 0x61
        /*009d*/ 	.byte	0x64, 0x49, 0x64, 0x78, 0x2e, 0x78, 0x29, 0x20, 0x2f, 0x20, 0x33, 0x32, 0x29, 0x20, 0x25, 0x20
        /*00ad*/ 	.byte	0x34, 0x29, 0x20, 0x3d, 0x3d, 0x20, 0x28, 0x28, 0x28, 0x74, 0x6d, 0x65, 0x6d, 0x5f, 0x61, 0x64
        /*00bd*/ 	.byte	0x64, 0x72, 0x20, 0x3e, 0x3e, 0x20, 0x31, 0x36, 0x29, 0x20, 0x2f, 0x20, 0x33, 0x32, 0x29, 0x20
        /*00cd*/ 	.byte	0x25, 0x20, 0x34, 0x29, 0x00
	.type		__unnamed_1,@object
	.size		__unnamed_1,(__unnamed_2 - __unnamed_1)
__unnamed_1:
        /*00d2*/ 	.byte	0x61, 0x75, 0x74, 0x6f, 0x20, 0x63, 0x75, 0x74, 0x65, 0x3a, 0x3a, 0x61, 0x73, 0x5f, 0x70, 0x6f
        /* <DEDUP_REMOVED lines=24> */
        /*0262*/ 	.byte	0x5d, 0x00
	.type		__unnamed_2,@object
	.size		__unnamed_2,(.L_2 - __unnamed_2)
__unnamed_2:
        /* <DEDUP_REMOVED lines=42> */
        /*0504*/ 	.byte	0x43, 0x3c, 0x30, 0x3e, 0x3e, 0x3e, 0x3e, 0x5d, 0x00
.L_2:


//--------------------- .nv.shared._ZN7cutlass13device_kernelINS_4gemm6kernel13GemmUniversalIN4cute5tupleIJiiiiEEENS1_10collective13CollectiveMmaINS1_35MainloopSm100TmaUmmaWarpSpecializedILi8ELi2ELi4ENS5_IJNS4_1CILi1EEESB_SB_EEEEENS5_IJNSA_ILi128EEENSA_ILi64EEESE_EEEaNS5_IJlSB_lEEEaSH_NS4_8TiledMMAINS4_8MMA_AtomIJNS4_15SM100_MMA_S8_SSIaaiLi128ELi64ELNS4_4UMMA5MajorE0ELSM_0ELNSL_8SaturateE0EEEEEENS4_6LayoutISC_NS5_IJNSA_ILi0EEESR_SR_EEEEENS5_IJNS4_10UnderscoreESU_SU_EEEEENS4_13SM90_TMA_LOADENS4_14ComposedLayoutINS4_7SwizzleILi3ELi4ELi3EEENS4_18smem_ptr_flag_bitsILi8EEENSQ_INS5_IJNSA_ILi8EEESE_EEENS5_IJSE_SB_EEEEEEEvNS4_8identityESX_S17_vS18_EENS_8epilogue10collective18CollectiveEpilogueINS1A_23Sm100TmaWarpSpecializedILi1ELi1ELi64ELb0ELb0EEEJSG_NS5_IJNSQ_ISE_SB_EENSQ_ISF_SB_EEEEEaSH_aSH_NS1A_6fusion15FusionCallbacksIS1E_NS1I_17LinearCombinationIaiaiLNS_15FloatRoundStyleE2EEESG_S1H_JEEENS4_5SM1004TMEM4LOAD26SM100_TMEM_LOAD_32dp32b64xESX_NSY_INSZ_ILi2ELi4ELi3EEES12_NSQ_INS5_IJS13_SF_EEENS5_IJSF_SB_EEEEEEENS4_39AutoVectorizingCopyWithAssumedAlignmentILi128EEENS4_14SM90_TMA_STOREES1W_S1Y_S1Y_EEEvvEEEEvNT_6ParamsE --------------------------
	.section	.nv.shared._ZN7cutlass13device_kernelINS_4gemm6kernel13GemmUniversalIN4cute5tupleIJiiiiEEENS1_10collective13CollectiveMmaINS1_35MainloopSm100TmaUmmaWarpSpecializedILi8ELi2ELi4ENS5_IJNS4_1CILi1EEESB_SB_EEEEENS5_IJNSA_ILi128EEENSA_ILi64EEESE_EEEaNS5_IJlSB_lEEEaSH_NS4_8TiledMMAINS4_8MMA_AtomIJNS4_15SM100_MMA_S8_SSIaaiLi128ELi64ELNS4_4UMMA5MajorE0ELSM_0ELNSL_8SaturateE0EEEEEENS4_6LayoutISC_NS5_IJNSA_ILi0EEESR_SR_EEEEENS5_IJNS4_10UnderscoreESU_SU_EEEEENS4_13SM90_TMA_LOADENS4_14ComposedLayoutINS4_7SwizzleILi3ELi4ELi3EEENS4_18smem_ptr_flag_bitsILi8EEENSQ_INS5_IJNSA_ILi8EEESE_EEENS5_IJSE_SB_EEEEEEEvNS4_8identityESX_S17_vS18_EENS_8epilogue10collective18CollectiveEpilogueINS1A_23Sm100TmaWarpSpecializedILi1ELi1ELi64ELb0ELb0EEEJSG_NS5_IJNSQ_ISE_SB_EENSQ_ISF_SB_EEEEEaSH_aSH_NS1A_6fusion15FusionCallbacksIS1E_NS1I_17LinearCombinationIaiaiLNS_15FloatRoundStyleE2EEESG_S1H_JEEENS4_5SM1004TMEM4LOAD26SM100_TMEM_LOAD_32dp32b64xESX_NSY_INSZ_ILi2ELi4ELi3EEES12_NSQ_INS5_IJS13_SF_EEENS5_IJSF_SB_EEEEEEENS4_39AutoVectorizingCopyWithAssumedAlignmentILi128EEENS4_14SM90_TMA_STOREES1W_S1Y_S1Y_EEEvvEEEEvNT_6ParamsE,"aw",@nobits
	.sectionflags	@""
	.align	16
	.zero		1024


//--------------------- .nv.shared.reserved.0     --------------------------
	.section	.nv.shared.reserved.0,"aw",@nobits
	.weak		__nv_reservedSMEM_offset_0_alias
	.size		__nv_reservedSMEM_offset_0_alias, 0, 64
	.other		__nv_reservedSMEM_offset_0_alias,@"STO_CUDA_RESERVED_SHARED STV_DEFAULT"
__nv_reservedSMEM_offset_0_alias:
	.zero		0
.nv.shared.reserved.0:
	.zero		64
	.weak		__nv_reservedSMEM_tcgen05_partition
	.type		__nv_reservedSMEM_tcgen05_partition,@object
	.size		__nv_reservedSMEM_tcgen05_partition,(.L_0 - __nv_reservedSMEM_tcgen05_partition)
__nv_reservedSMEM_tcgen05_partition:
	.zero		32
.L_0:


//--------------------- .nv.global                --------------------------
	.section	.nv.global,"aw",@nobits
.nv.global:
	.type		_ZN40_INTERNAL_b39c4cee_4_k_cu_fcc5bbd6_140044cute1_E,@object
	.size		_ZN40_INTERNAL_b39c4cee_4_k_cu_fcc5bbd6_140044cute1_E,(_ZN40_INTERNAL_b39c4cee_4_k_cu_fcc5bbd6_140044cuda3std3__45__cpo6cbeginE - _ZN40_INTERNAL_b39c4cee_4_k_cu_fcc5bbd6_140044cute1_E)
_ZN40_INTERNAL_b39c4cee_4_k_cu_fcc5bbd6_140044cute1_E:
	.zero		1
	.type		_ZN40_INTERNAL_b39c4cee_4_k_cu_fcc5bbd6_140044cuda3std3__45__cpo6cbeginE,@object
	.size		_ZN40_INTERNAL_b39c4cee_4_k_cu_fcc5bbd6_140044cuda3std3__45__cpo6cbeginE,(_ZN40_INTERNAL_b39c4cee_4_k_cu_fcc5bbd6_140044cuda3std3__48in_placeE - _ZN40_INTERNAL_b39c4cee_4_k_cu_fcc5bbd6_140044cuda3std3__45__cpo6cbeginE)
_ZN40_INTERNAL_b39c4cee_4_k_cu_fcc5bbd6_140044cuda3std3__45__cpo6cbeginE:
	.zero		1
	.type		_ZN40_INTERNAL_b39c4cee_4_k_cu_fcc5bbd6_140044cuda3std3__48in_placeE,@object
	.size		_ZN40_INTERNAL_b39c4cee_4_k_cu_fcc5bbd6_140044cuda3std3__48in_placeE,(_ZN40_INTERNAL_b39c4cee_4_k_cu_fcc5bbd6_140044cuda3std6ranges3__45__cpo9iter_moveE - _ZN40_INTERNAL_b39c4cee_4_k_cu_fcc5bbd6_140044cuda3std3__48in_placeE)
_ZN40_INTERNAL_b39c4cee_4_k_cu_fcc5bbd6_140044cuda3std3__48in_placeE:
	.zero		1
	.type		_ZN40_INTERNAL_b39c4cee_4_k_cu_fcc5bbd6_140044cuda3std6ranges3__45__cpo9iter_moveE,@object
	.size		_ZN40_INTERNAL_b39c4cee_4_k_cu_fcc5bbd6_140044cuda3std6ranges3__45__cpo9iter_moveE,(_ZN40_INTERNAL_b39c4cee_4_k_cu_fcc5bbd6_140044cuda3std3__45__cpo5beginE - _ZN40_INTERNAL_b39c4cee_4_k_cu_fcc5bbd6_140044cuda3std6ranges3__45__cpo9iter_moveE)
_ZN40_INTERNAL_b39c4cee_4_k_cu_fcc5bbd6_140044cuda3std6ranges3__45__cpo9iter_moveE:
	.zero		1
	.type		_ZN40_INTERNAL_b39c4cee_4_k_cu_fcc5bbd6_140044cuda3std3__45__cpo5beginE,@object
	.size		_ZN40_INTERNAL_b39c4cee_4_k_cu_fcc5bbd6_140044cuda3std3__45__cpo5beginE,(_ZN40_INTERNAL_b39c4cee_4_k_cu_fcc5bbd6_140044cuda3std3__442_GLOBAL__N__b39c4cee_4_k_cu_fcc5bbd6_140046ignoreE - _ZN40_INTERNAL_b39c4cee_4_k_cu_fcc5bbd6_140044cuda3std3__45__cpo5beginE)
_ZN40_INTERNAL_b39c4cee_4_k_cu_fcc5bbd6_140044cuda3std3__45__cpo5beginE:
	.zero		1
	.type		_ZN40_INTERNAL_b39c4cee_4_k_cu_fcc5bbd6_140044cuda3std3__442_GLOBAL__N__b39c4cee_4_k_cu_fcc5bbd6_140046ignoreE,@object
	.size		_ZN40_INTERNAL_b39c4cee_4_k_cu_fcc5bbd6_140044cuda3std3__442_GLOBAL__N__b39c4cee_4_k_cu_fcc5bbd6_140046ignoreE,(_ZN40_INTERNAL_b39c4cee_4_k_cu_fcc5bbd6_140044cute7productE - _ZN40_INTERNAL_b39c4cee_4_k_cu_fcc5bbd6_140044cuda3std3__442_GLOBAL__N__b39c4cee_4_k_cu_fcc5bbd6_140046ignoreE)
_ZN40_INTERNAL_b39c4cee_4_k_cu_fcc5bbd6_140044cuda3std3__442_GLOBAL__N__b39c4cee_4_k_cu_fcc5bbd6_140046ignoreE:
	.zero		1
	.type		_ZN40_INTERNAL_b39c4cee_4_k_cu_fcc5bbd6_140044cute7productE,@object
	.size		_ZN40_INTERNAL_b39c4cee_4_k_cu_fcc5bbd6_140044cute7productE,(_ZN40_INTERNAL_b39c4cee_4_k_cu_fcc5bbd6_140044cuda3std3__45__cpo3endE - _ZN40_INTERNAL_b39c4cee_4_k_cu_fcc5bbd6_140044cute7productE)
_ZN40_INTERNAL_b39c4cee_4_k_cu_fcc5bbd6_140044cute7productE:
	.zero		1
	.type		_ZN40_INTERNAL_b39c4cee_4_k_cu_fcc5bbd6_140044cuda3std3__45__cpo3endE,@object
	.size		_ZN40_INTERNAL_b39c4cee_4_k_cu_fcc5bbd6_140044cuda3std3__45__cpo3endE,(_ZN40_INTERNAL_b39c4cee_4_k_cu_fcc5bbd6_140044cuda3std3__419piecewise_constructE - _ZN40_INTERNAL_b39c4cee_4_k_cu_fcc5bbd6_140044cuda3std3__45__cpo3endE)
_ZN40_INTERNAL_b39c4cee_4_k_cu_fcc5bbd6_140044cuda3std3__45__cpo3endE:
	.zero		1
	.type		_ZN40_INTERNAL_b39c4cee_4_k_cu_fcc5bbd6_140044cuda3std3__419piecewise_constructE,@object
	.size		_ZN40_INTERNAL_b39c4cee_4_k_cu_fcc5bbd6_140044cuda3std3__419piecewise_constructE,(_ZN40_INTERNAL_b39c4cee_4_k_cu_fcc5bbd6_140044cuda3std3__45__cpo4cendE - _ZN40_INTERNAL_b39c4cee_4_k_cu_fcc5bbd6_140044cuda3std3__419piecewise_constructE)
_ZN40_INTERNAL_b39c4cee_4_k_cu_fcc5bbd6_140044cuda3std3__419piecewise_constructE:
	.zero		1
	.type		_ZN40_INTERNAL_b39c4cee_4_k_cu_fcc5bbd6_140044cuda3std3__45__cpo4cendE,@object
	.size		_ZN40_INTERNAL_b39c4cee_4_k_cu_fcc5bbd6_140044cuda3std3__45__cpo4cendE,(_ZN40_INTERNAL_b39c4cee_4_k_cu_fcc5bbd6_140044cuda3std6ranges3__45__cpo4swapE - _ZN40_INTERNAL_b39c4cee_4_k_cu_fcc5bbd6_140044cuda3std3__45__cpo4cendE)
_ZN40_INTERNAL_b39c4cee_4_k_cu_fcc5bbd6_140044cuda3std3__45__cpo4cendE:
	.zero		1
	.type		_ZN40_INTERNAL_b39c4cee_4_k_cu_fcc5bbd6_140044cuda3std6ranges3__45__cpo4swapE,@object
	.size		_ZN40_INTERNAL_b39c4cee_4_k_cu_fcc5bbd6_140044cuda3std6ranges3__45__cpo4swapE,(.L_10 - _ZN40_INTERNAL_b39c4cee_4_k_cu_fcc5bbd6_140044cuda3std6ranges3__45__cpo4swapE)
_ZN40_INTERNAL_b39c4cee_4_k_cu_fcc5bbd6_140044cuda3std6ranges3__45__cpo4swapE:
	.zero		1
.L_10:


//--------------------- .nv.constant0._ZN7cutlass13device_kernelINS_4gemm6kernel13GemmUniversalIN4cute5tupleIJiiiiEEENS1_10collective13CollectiveMmaINS1_35MainloopSm100TmaUmmaWarpSpecializedILi8ELi2ELi4ENS5_IJNS4_1CILi1EEESB_SB_EEEEENS5_IJNSA_ILi128EEENSA_ILi64EEESE_EEEaNS5_IJlSB_lEEEaSH_NS4_8TiledMMAINS4_8MMA_AtomIJNS4_15SM100_MMA_S8_SSIaaiLi128ELi64ELNS4_4UMMA5MajorE0ELSM_0ELNSL_8SaturateE0EEEEEENS4_6LayoutISC_NS5_IJNSA_ILi0EEESR_SR_EEEEENS5_IJNS4_10UnderscoreESU_SU_EEEEENS4_13SM90_TMA_LOADENS4_14ComposedLayoutINS4_7SwizzleILi3ELi4ELi3EEENS4_18smem_ptr_flag_bitsILi8EEENSQ_INS5_IJNSA_ILi8EEESE_EEENS5_IJSE_SB_EEEEEEEvNS4_8identityESX_S17_vS18_EENS_8epilogue10collective18CollectiveEpilogueINS1A_23Sm100TmaWarpSpecializedILi1ELi1ELi64ELb0ELb0EEEJSG_NS5_IJNSQ_ISE_SB_EENSQ_ISF_SB_EEEEEaSH_aSH_NS1A_6fusion15FusionCallbacksIS1E_NS1I_17LinearCombinationIaiaiLNS_15FloatRoundStyleE2EEESG_S1H_JEEENS4_5SM1004TMEM4LOAD26SM100_TMEM_LOAD_32dp32b64xESX_NSY_INSZ_ILi2ELi4ELi3EEES12_NSQ_INS5_IJS13_SF_EEENS5_IJSF_SB_EEEEEEENS4_39AutoVectorizingCopyWithAssumedAlignmentILi128EEENS4_14SM90_TMA_STOREES1W_S1Y_S1Y_EEEvvEEEEvNT_6ParamsE --------------------------
	.section	.nv.constant0._ZN7cutlass13device_kernelINS_4gemm6kernel13GemmUniversalIN4cute5tupleIJiiiiEEENS1_10collective13CollectiveMmaINS1_35MainloopSm100TmaUmmaWarpSpecializedILi8ELi2ELi4ENS5_IJNS4_1CILi1EEESB_SB_EEEEENS5_IJNSA_ILi128EEENSA_ILi64EEESE_EEEaNS5_IJlSB_lEEEaSH_NS4_8TiledMMAINS4_8MMA_AtomIJNS4_15SM100_MMA_S8_SSIaaiLi128ELi64ELNS4_4UMMA5MajorE0ELSM_0ELNSL_8SaturateE0EEEEEENS4_6LayoutISC_NS5_IJNSA_ILi0EEESR_SR_EEEEENS5_IJNS4_10UnderscoreESU_SU_EEEEENS4_13SM90_TMA_LOADENS4_14ComposedLayoutINS4_7SwizzleILi3ELi4ELi3EEENS4_18smem_ptr_flag_bitsILi8EEENSQ_INS5_IJNSA_ILi8EEESE_EEENS5_IJSE_SB_EEEEEEEvNS4_8identityESX_S17_vS18_EENS_8epilogue10collective18CollectiveEpilogueINS1A_23Sm100TmaWarpSpecializedILi1ELi1ELi64ELb0ELb0EEEJSG_NS5_IJNSQ_ISE_SB_EENSQ_ISF_SB_EEEEEaSH_aSH_NS1A_6fusion15FusionCallbacksIS1E_NS1I_17LinearCombinationIaiaiLNS_15FloatRoundStyleE2EEESG_S1H_JEEENS4_5SM1004TMEM4LOAD26SM100_TMEM_LOAD_32dp32b64xESX_NSY_INSZ_ILi2ELi4ELi3EEES12_NSQ_INS5_IJS13_SF_EEENS5_IJSF_SB_EEEEEEENS4_39AutoVectorizingCopyWithAssumedAlignmentILi128EEENS4_14SM90_TMA_STOREES1W_S1Y_S1Y_EEEvvEEEEvNT_6ParamsE,"a",@progbits
	.sectionflags	@""
	.align	4
.nv.constant0._ZN7cutlass13device_kernelINS_4gemm6kernel13GemmUniversalIN4cute5tupleIJiiiiEEENS1_10collective13CollectiveMmaINS1_35MainloopSm100TmaUmmaWarpSpecializedILi8ELi2ELi4ENS5_IJNS4_1CILi1EEESB_SB_EEEEENS5_IJNSA_ILi128EEENSA_ILi64EEESE_EEEaNS5_IJlSB_lEEEaSH_NS4_8TiledMMAINS4_8MMA_AtomIJNS4_15SM100_MMA_S8_SSIaaiLi128ELi64ELNS4_4UMMA5MajorE0ELSM_0ELNSL_8SaturateE0EEEEEENS4_6LayoutISC_NS5_IJNSA_ILi0EEESR_SR_EEEEENS5_IJNS4_10UnderscoreESU_SU_EEEEENS4_13SM90_TMA_LOADENS4_14ComposedLayoutINS4_7SwizzleILi3ELi4ELi3EEENS4_18smem_ptr_flag_bitsILi8EEENSQ_INS5_IJNSA_ILi8EEESE_EEENS5_IJSE_SB_EEEEEEEvNS4_8identityESX_S17_vS18_EENS_8epilogue10collective18CollectiveEpilogueINS1A_23Sm100TmaWarpSpecializedILi1ELi1ELi64ELb0ELb0EEEJSG_NS5_IJNSQ_ISE_SB_EENSQ_ISF_SB_EEEEEaSH_aSH_NS1A_6fusion15FusionCallbacksIS1E_NS1I_17LinearCombinationIaiaiLNS_15FloatRoundStyleE2EEESG_S1H_JEEENS4_5SM1004TMEM4LOAD26SM100_TMEM_LOAD_32dp32b64xESX_NSY_INSZ_ILi2ELi4ELi3EEES12_NSQ_INS5_IJS13_SF_EEENS5_IJSF_SB_EEEEEEENS4_39AutoVectorizingCopyWithAssumedAlignmentILi128EEENS4_14SM90_TMA_STOREES1W_S1Y_S1Y_EEEvvEEEEvNT_6ParamsE:
	.zero		2944


//--------------------- SYMBOLS --------------------------

	.type		.nv.reservedSmem.offset0,@object
	.size		.nv.reservedSmem.offset0,0x4
	.type		.nv.reservedSmem.cap,@object
	.size		.nv.reservedSmem.cap,0x4
	.type		__assertfail,@function
